	.target	sm_90a

	.elftype	@"ET_EXEC"


//--------------------- .note.nv.tkinfo           --------------------------
	.section	.note.nv.tkinfo,"",@"SHT_NOTE"
	.sectionflags	@"SHF_NOTE_NV_TKINFO"
	.tkinfo
        /*0018*/ 	.word	0x00000002
        /*0030*/ 	.string	""
        /*0030*/ 	.string	"ptxas"
        /*0030*/ 	.string	"Cuda compilation tools, release 13.0, V13.0.88"
        /*0030*/ 	.string	"Build cuda_13.0.r13.0/compiler.36424714_0"
        /*0030*/ 	.string	"-arch sm_90a -m 64 "



//--------------------- .note.nv.cuinfo           --------------------------
	.section	.note.nv.cuinfo,"",@"SHT_NOTE"
	.sectionflags	@"SHF_NOTE_NV_CUINFO"
        /*0018*/ 	.short	0x0002
        /*001a*/ 	.short	0x005a
        /*001c*/ 	.short	0x0082
	.zero		2


//--------------------- .nv.info                  --------------------------
	.section	.nv.info,"",@"SHT_CUDA_INFO"
	.align	4


	//----- nvinfo : EIATTR_REGCOUNT
	.align		4
        /*0000*/ 	.byte	0x04, 0x2f
        /*0002*/ 	.short	(.L_12 - .L_11)
	.align		4
.L_11:
        /*0004*/ 	.word	index@(_ZN7cutlass13device_kernelINS_4gemm6kernel13GemmUniversalIN4cute5tupleIJiiiiEEENS1_10collective13CollectiveMmaINS1_40MainloopSm90TmaGmmaWarpSpecializedSparseILi10ENS5_IJNS4_1CILi1EEESB_SB_EEENS1_32KernelTmaWarpSpecializedPingpongEEENS5_IJNSA_ILi64EEENSA_ILi128EEESG_EEEaNS5_IJNS4_6LayoutINS5_IJiNS5_IJNSA_ILi2EEEiEEEiEEENS5_IJlNS5_IJSB_SJ_EEElEEEEENSI_INS5_IJNS5_IJSF_iEEENS5_IJSG_iEEEiEEENS5_IJNS5_IJSG_NSA_ILi8192EEEEEENS5_IJSB_lEEElEEEEEEEEaNS5_IJlSB_lEEENS4_8TiledMMAINS4_8MMA_AtomIJNS4_4SM904GMMA6SPARSE28GMMA_64x128x64_S32S8S8_SS_TNILNS12_9SparseSelE0EEEEEENSI_ISC_NS5_IJNSA_ILi0EEES18_S18_EEEEENS5_IJNS4_10UnderscoreES1B_S1B_EEEEENS4_13SM90_TMA_LOADENS4_14ComposedLayoutINS4_7SwizzleILi2ELi4ELi3EEENS4_25smem_sparse_ptr_flag_bitsILi2ELi8EEENSI_INS5_IJNS5_IJSB_NSA_ILi8EEEEEENS5_IJSJ_SF_EEEEEENS5_IJNS5_IJS18_SG_EEESM_EEEEEEEvNS4_8identityES1E_NS1F_INS1G_ILi3ELi4ELi3EEENS4_18smem_ptr_flag_bitsILi8EEENSI_INS5_IJS1K_SG_EEENS5_IJSG_SB_EEEEEEEvS1S_EENS_8epilogue10collective6detail29Sm90TmaWarpSpecializedAdapterINS22_15DefaultEpilogueIiNS5_IJSB_llEEES26_NS21_6thread17LinearCombinationIiLi1EiiLNS27_9ScaleType4KindE0ELNS_15FloatRoundStyleE2EiEENS1_15EpilogueDefaultEEEEEvvEEEEvNT_6ParamsE)
        /*0008*/ 	.word	0x000000a8


	//----- nvinfo : EIATTR_FRAME_SIZE
	.align		4
.L_12:
        /*000c*/ 	.byte	0x04, 0x11
        /*000e*/ 	.short	(.L_14 - .L_13)
	.align		4
.L_13:
        /*0010*/ 	.word	index@(_ZN7cutlass13device_kernelINS_4gemm6kernel13GemmUniversalIN4cute5tupleIJiiiiEEENS1_10collective13CollectiveMmaINS1_40MainloopSm90TmaGmmaWarpSpecializedSparseILi10ENS5_IJNS4_1CILi1EEESB_SB_EEENS1_32KernelTmaWarpSpecializedPingpongEEENS5_IJNSA_ILi64EEENSA_ILi128EEESG_EEEaNS5_IJNS4_6LayoutINS5_IJiNS5_IJNSA_ILi2EEEiEEEiEEENS5_IJlNS5_IJSB_SJ_EEElEEEEENSI_INS5_IJNS5_IJSF_iEEENS5_IJSG_iEEEiEEENS5_IJNS5_IJSG_NSA_ILi8192EEEEEENS5_IJSB_lEEElEEEEEEEEaNS5_IJlSB_lEEENS4_8TiledMMAINS4_8MMA_AtomIJNS4_4SM904GMMA6SPARSE28GMMA_64x128x64_S32S8S8_SS_TNILNS12_9SparseSelE0EEEEEENSI_ISC_NS5_IJNSA_ILi0EEES18_S18_EEEEENS5_IJNS4_10UnderscoreES1B_S1B_EEEEENS4_13SM90_TMA_LOADENS4_14ComposedLayoutINS4_7SwizzleILi2ELi4ELi3EEENS4_25smem_sparse_ptr_flag_bitsILi2ELi8EEENSI_INS5_IJNS5_IJSB_NSA_ILi8EEEEEENS5_IJSJ_SF_EEEEEENS5_IJNS5_IJS18_SG_EEESM_EEEEEEEvNS4_8identityES1E_NS1F_INS1G_ILi3ELi4ELi3EEENS4_18smem_ptr_flag_bitsILi8EEENSI_INS5_IJS1K_SG_EEENS5_IJSG_SB_EEEEEEEvS1S_EENS_8epilogue10collective6detail29Sm90TmaWarpSpecializedAdapterINS22_15DefaultEpilogueIiNS5_IJSB_llEEES26_NS21_6thread17LinearCombinationIiLi1EiiLNS27_9ScaleType4KindE0ELNS_15FloatRoundStyleE2EiEENS1_15EpilogueDefaultEEEEEvvEEEEvNT_6ParamsE)
        /*0014*/ 	.word	0x00000000


	//----- nvinfo : EIATTR_MIN_STACK_SIZE
	.align		4
.L_14:
        /*0018*/ 	.byte	0x04, 0x12
        /*001a*/ 	.short	(.L_16 - .L_15)
	.align		4
.L_15:
        /*001c*/ 	.word	index@(_ZN7cutlass13device_kernelINS_4gemm6kernel13GemmUniversalIN4cute5tupleIJiiiiEEENS1_10collective13CollectiveMmaINS1_40MainloopSm90TmaGmmaWarpSpecializedSparseILi10ENS5_IJNS4_1CILi1EEESB_SB_EEENS1_32KernelTmaWarpSpecializedPingpongEEENS5_IJNSA_ILi64EEENSA_ILi128EEESG_EEEaNS5_IJNS4_6LayoutINS5_IJiNS5_IJNSA_ILi2EEEiEEEiEEENS5_IJlNS5_IJSB_SJ_EEElEEEEENSI_INS5_IJNS5_IJSF_iEEENS5_IJSG_iEEEiEEENS5_IJNS5_IJSG_NSA_ILi8192EEEEEENS5_IJSB_lEEElEEEEEEEEaNS5_IJlSB_lEEENS4_8TiledMMAINS4_8MMA_AtomIJNS4_4SM904GMMA6SPARSE28GMMA_64x128x64_S32S8S8_SS_TNILNS12_9SparseSelE0EEEEEENSI_ISC_NS5_IJNSA_ILi0EEES18_S18_EEEEENS5_IJNS4_10UnderscoreES1B_S1B_EEEEENS4_13SM90_TMA_LOADENS4_14ComposedLayoutINS4_7SwizzleILi2ELi4ELi3EEENS4_25smem_sparse_ptr_flag_bitsILi2ELi8EEENSI_INS5_IJNS5_IJSB_NSA_ILi8EEEEEENS5_IJSJ_SF_EEEEEENS5_IJNS5_IJS18_SG_EEESM_EEEEEEEvNS4_8identityES1E_NS1F_INS1G_ILi3ELi4ELi3EEENS4_18smem_ptr_flag_bitsILi8EEENSI_INS5_IJS1K_SG_EEENS5_IJSG_SB_EEEEEEEvS1S_EENS_8epilogue10collective6detail29Sm90TmaWarpSpecializedAdapterINS22_15DefaultEpilogueIiNS5_IJSB_llEEES26_NS21_6thread17LinearCombinationIiLi1EiiLNS27_9ScaleType4KindE0ELNS_15FloatRoundStyleE2EiEENS1_15EpilogueDefaultEEEEEvvEEEEvNT_6ParamsE)
        /*0020*/ 	.word	0x00000000
.L_16:


//--------------------- .nv.compat                --------------------------
	.section	.nv.compat,"",@"SHT_CUDA_COMPAT_INFO"
	.align	4
        /*0000*/ 	.byte	0x02, 0x09, 0x01, 0x00, 0x02, 0x02, 0x04, 0x00, 0x02, 0x05, 0x05, 0x00, 0x03, 0x07, 0x01, 0x01
        /*0010*/ 	.byte	0x02, 0x03, 0x01, 0x00, 0x02, 0x06, 0x01, 0x00, 0x04, 0x0b, 0x08, 0x00, 0x00, 0x00, 0x00, 0x00
        /*0020*/ 	.byte	0x00, 0x00, 0x00, 0x00


//--------------------- .nv.info._ZN7cutlass13device_kernelINS_4gemm6kernel13GemmUniversalIN4cute5tupleIJiiiiEEENS1_10collective13CollectiveMmaINS1_40MainloopSm90TmaGmmaWarpSpecializedSparseILi10ENS5_IJNS4_1CILi1EEESB_SB_EEENS1_32KernelTmaWarpSpecializedPingpongEEENS5_IJNSA_ILi64EEENSA_ILi128EEESG_EEEaNS5_IJNS4_6LayoutINS5_IJiNS5_IJNSA_ILi2EEEiEEEiEEENS5_IJlNS5_IJSB_SJ_EEElEEEEENSI_INS5_IJNS5_IJSF_iEEENS5_IJSG_iEEEiEEENS5_IJNS5_IJSG_NSA_ILi8192EEEEEENS5_IJSB_lEEElEEEEEEEEaNS5_IJlSB_lEEENS4_8TiledMMAINS4_8MMA_AtomIJNS4_4SM904GMMA6SPARSE28GMMA_64x128x64_S32S8S8_SS_TNILNS12_9SparseSelE0EEEEEENSI_ISC_NS5_IJNSA_ILi0EEES18_S18_EEEEENS5_IJNS4_10UnderscoreES1B_S1B_EEEEENS4_13SM90_TMA_LOADENS4_14ComposedLayoutINS4_7SwizzleILi2ELi4ELi3EEENS4_25smem_sparse_ptr_flag_bitsILi2ELi8EEENSI_INS5_IJNS5_IJSB_NSA_ILi8EEEEEENS5_IJSJ_SF_EEEEEENS5_IJNS5_IJS18_SG_EEESM_EEEEEEEvNS4_8identityES1E_NS1F_INS1G_ILi3ELi4ELi3EEENS4_18smem_ptr_flag_bitsILi8EEENSI_INS5_IJS1K_SG_EEENS5_IJSG_SB_EEEEEEEvS1S_EENS_8epilogue10collective6detail29Sm90TmaWarpSpecializedAdapterINS22_15DefaultEpilogueIiNS5_IJSB_llEEES26_NS21_6thread17LinearCombinationIiLi1EiiLNS27_9ScaleType4KindE0ELNS_15FloatRoundStyleE2EiEENS1_15EpilogueDefaultEEEEEvvEEEEvNT_6ParamsE --------------------------
	.section	.nv.info._ZN7cutlass13device_kernelINS_4gemm6kernel13GemmUniversalIN4cute5tupleIJiiiiEEENS1_10collective13CollectiveMmaINS1_40MainloopSm90TmaGmmaWarpSpecializedSparseILi10ENS5_IJNS4_1CILi1EEESB_SB_EEENS1_32KernelTmaWarpSpecializedPingpongEEENS5_IJNSA_ILi64EEENSA_ILi128EEESG_EEEaNS5_IJNS4_6LayoutINS5_IJiNS5_IJNSA_ILi2EEEiEEEiEEENS5_IJlNS5_IJSB_SJ_EEElEEEEENSI_INS5_IJNS5_IJSF_iEEENS5_IJSG_iEEEiEEENS5_IJNS5_IJSG_NSA_ILi8192EEEEEENS5_IJSB_lEEElEEEEEEEEaNS5_IJlSB_lEEENS4_8TiledMMAINS4_8MMA_AtomIJNS4_4SM904GMMA6SPARSE28GMMA_64x128x64_S32S8S8_SS_TNILNS12_9SparseSelE0EEEEEENSI_ISC_NS5_IJNSA_ILi0EEES18_S18_EEEEENS5_IJNS4_10UnderscoreES1B_S1B_EEEEENS4_13SM90_TMA_LOADENS4_14ComposedLayoutINS4_7SwizzleILi2ELi4ELi3EEENS4_25smem_sparse_ptr_flag_bitsILi2ELi8EEENSI_INS5_IJNS5_IJSB_NSA_ILi8EEEEEENS5_IJSJ_SF_EEEEEENS5_IJNS5_IJS18_SG_EEESM_EEEEEEEvNS4_8identityES1E_NS1F_INS1G_ILi3ELi4ELi3EEENS4_18smem_ptr_flag_bitsILi8EEENSI_INS5_IJS1K_SG_EEENS5_IJSG_SB_EEEEEEEvS1S_EENS_8epilogue10collective6detail29Sm90TmaWarpSpecializedAdapterINS22_15DefaultEpilogueIiNS5_IJSB_llEEES26_NS21_6thread17LinearCombinationIiLi1EiiLNS27_9ScaleType4KindE0ELNS_15FloatRoundStyleE2EiEENS1_15EpilogueDefaultEEEEEvvEEEEvNT_6ParamsE,"",@"SHT_CUDA_INFO"
	.sectionflags	@""
	.align	4


	//----- nvinfo : EIATTR_CUDA_API_VERSION
	.align		4
        /*0000*/ 	.byte	0x04, 0x37
        /*0002*/ 	.short	(.L_18 - .L_17)
.L_17:
        /*0004*/ 	.word	0x00000082


	//----- nvinfo : EIATTR_KPARAM_INFO
	.align		4
.L_18:
        /*0008*/ 	.byte	0x04, 0x17
        /*000a*/ 	.short	(.L_20 - .L_19)
.L_19:
        /*000c*/ 	.word	0x00000000
        /*0010*/ 	.short	0x0000
        /*0012*/ 	.short	0x0070
        /*0014*/ 	.byte	0x00, 0xf0, 0x01, 0x14


	//----- nvinfo : EIATTR_SPARSE_MMA_MASK
	.align		4
.L_20:
        /*0018*/ 	.byte	0x03, 0x50
        /*001a*/ 	.short	0x0004


	//----- nvinfo : EIATTR_MAXREG_COUNT
	.align		4
        /*001c*/ 	.byte	0x03, 0x1b
        /*001e*/ 	.short	0x00a8


	//----- nvinfo : EIATTR_NUM_BARRIERS
	.align		4
        /*0020*/ 	.byte	0x02, 0x4c
        /*0022*/ 	.byte	0x01
	.zero		1


	//----- nvinfo : EIATTR_MERCURY_ISA_VERSION
	.align		4
        /*0024*/ 	.byte	0x03, 0x5f
        /*0026*/ 	.short	0x0101


	//----- nvinfo : EIATTR_INT_WARP_WIDE_INSTR_OFFSETS
	.align		4
        /*0028*/ 	.byte	0x04, 0x31
        /*002a*/ 	.short	(.L_22 - .L_21)


	//   ....[0]....
.L_21:
        /*002c*/ 	.word	0x00000500


	//   ....[1]....
        /*0030*/ 	.word	0x00000520


	//   ....[2]....
        /*0034*/ 	.word	0x000005a0


	//   ....[3]....
        /*0038*/ 	.word	0x000005b0


	//   ....[4]....
        /*003c*/ 	.word	0x000005c0


	//   ....[5]....
        /*0040*/ 	.word	0x000005e0


	//   ....[6]....
        /*0044*/ 	.word	0x00000670


	//   ....[7]....
        /*0048*/ 	.word	0x00000690


	//----- nvinfo : EIATTR_COOP_GROUP_MASK_REGIDS
	.align		4
.L_22:
        /*004c*/ 	.byte	0x04, 0x29
        /*004e*/ 	.short	(.L_24 - .L_23)


	//   ....[0]....
.L_23:
        /*0050*/ 	.word	0xffffffff


	//   ....[1]....
        /*0054*/ 	.word	0xffffffff


	//   ....[2]....
        /*0058*/ 	.word	0xffffffff


	//   ....[3]....
        /*005c*/ 	.word	0xffffffff


	//   ....[4]....
        /*0060*/ 	.word	0xffffffff


	//   ....[5]....
        /*0064*/ 	.word	0xffffffff


	//----- nvinfo : EIATTR_COOP_GROUP_INSTR_OFFSETS
	.align		4
.L_24:
        /*0068*/ 	.byte	0x04, 0x28
        /*006a*/ 	.short	(.L_26 - .L_25)


	//   ....[0]....
.L_25:
        /*006c*/ 	.word	0x00000060


	//   ....[1]....
        /*0070*/ 	.word	0x00000070


	//   ....[2]....
        /*0074*/ 	.word	0x00000160


	//   ....[3]....
        /*0078*/ 	.word	0x000003e0


	//   ....[4]....
        /*007c*/ 	.word	0x00000420


	//   ....[5]....
        /*0080*/ 	.word	0x00000460


	//----- nvinfo : EIATTR_REG_RECONFIG
	.align		4
.L_26:
        /*0084*/ 	.byte	0x01, 0x54
	.zero		2


	//----- nvinfo : EIATTR_MBARRIER_INSTR_OFFSETS
	.align		4
        /*0088*/ 	.byte	0x04, 0x39
        /*008a*/ 	.short	(.L_28 - .L_27)


	//   ....[0]....
.L_27:
        /*008c*/ 	.word	0x00000280
        /*0090*/ 	.word	0x000000ff
        /*0094*/ 	.word	0x00000000
        /*0098*/ 	.short	0x0100
        /*009a*/ 	.byte	0x08
	.zero		1


	//   ....[1]....
        /*009c*/ 	.word	0x00000290
        /*00a0*/ 	.word	0x000000ff
        /*00a4*/ 	.word	0x00000050
        /*00a8*/ 	.short	0x0100
        /*00aa*/ 	.byte	0x08
	.zero		1


	//   ....[2]....
        /*00ac*/ 	.word	0x000002a0
        /*00b0*/ 	.word	0x000000ff
        /*00b4*/ 	.word	0x00000008
        /*00b8*/ 	.short	0x0100
        /*00ba*/ 	.byte	0x08
	.zero		1


	//   ....[3]....
        /*00bc*/ 	.word	0x000002b0
        /*00c0*/ 	.word	0x000000ff
        /*00c4*/ 	.word	0x00000058
        /*00c8*/ 	.short	0x0100
        /*00ca*/ 	.byte	0x08
	.zero		1


	//   ....[4]....
        /*00cc*/ 	.word	0x000002c0
        /*00d0*/ 	.word	0x000000ff
        /*00d4*/ 	.word	0x00000010
        /*00d8*/ 	.short	0x0100
        /*00da*/ 	.byte	0x08
	.zero		1


	//   ....[5]....
        /*00dc*/ 	.word	0x000002d0
        /*00e0*/ 	.word	0x000000ff
        /*00e4*/ 	.word	0x00000060
        /*00e8*/ 	.short	0x0100
        /*00ea*/ 	.byte	0x08
	.zero		1


	//   ....[6]....
        /*00ec*/ 	.word	0x000002e0
        /*00f0*/ 	.word	0x000000ff
        /*00f4*/ 	.word	0x00000018
        /*00f8*/ 	.short	0x0100
        /*00fa*/ 	.byte	0x08
	.zero		1


	//   ....[7]....
        /*00fc*/ 	.word	0x000002f0
        /*0100*/ 	.word	0x000000ff
        /*0104*/ 	.word	0x00000068
        /*0108*/ 	.short	0x0100
        /*010a*/ 	.byte	0x08
	.zero		1


	//   ....[8]....
        /*010c*/ 	.word	0x00000300
        /*0110*/ 	.word	0x000000ff
        /*0114*/ 	.word	0x00000020
        /*0118*/ 	.short	0x0100
        /*011a*/ 	.byte	0x08
	.zero		1


	//   ....[9]....
        /*011c*/ 	.word	0x00000310
        /*0120*/ 	.word	0x000000ff
        /*0124*/ 	.word	0x00000070
        /*0128*/ 	.short	0x0100
        /*012a*/ 	.byte	0x08
	.zero		1


	//   ....[10]....
        /*012c*/ 	.word	0x00000320
        /*0130*/ 	.word	0x000000ff
        /*0134*/ 	.word	0x00000028
        /*0138*/ 	.short	0x0100
        /*013a*/ 	.byte	0x08
	.zero		1


	//   ....[11]....
        /*013c*/ 	.word	0x00000330
        /*0140*/ 	.word	0x000000ff
        /*0144*/ 	.word	0x00000078
        /*0148*/ 	.short	0x0100
        /*014a*/ 	.byte	0x08
	.zero		1


	//   ....[12]....
        /*014c*/ 	.word	0x00000340
        /*0150*/ 	.word	0x000000ff
        /*0154*/ 	.word	0x00000030
        /*0158*/ 	.short	0x0100
        /*015a*/ 	.byte	0x08
	.zero		1


	//   ....[13]....
        /*015c*/ 	.word	0x00000350
        /*0160*/ 	.word	0x000000ff
        /*0164*/ 	.word	0x00000080
        /*0168*/ 	.short	0x0100
        /*016a*/ 	.byte	0x08
	.zero		1


	//   ....[14]....
        /*016c*/ 	.word	0x00000360
        /*0170*/ 	.word	0x000000ff
        /*0174*/ 	.word	0x00000038
        /*0178*/ 	.short	0x0100
        /*017a*/ 	.byte	0x08
	.zero		1


	//   ....[15]....
        /*017c*/ 	.word	0x00000370
        /*0180*/ 	.word	0x000000ff
        /*0184*/ 	.word	0x00000088
        /*0188*/ 	.short	0x0100
        /*018a*/ 	.byte	0x08
	.zero		1


	//   ....[16]....
        /*018c*/ 	.word	0x00000380
        /*0190*/ 	.word	0x000000ff
        /*0194*/ 	.word	0x00000040
        /*0198*/ 	.short	0x0100
        /*019a*/ 	.byte	0x08
	.zero		1


	//   ....[17]....
        /*019c*/ 	.word	0x00000390
        /*01a0*/ 	.word	0x000000ff
        /*01a4*/ 	.word	0x00000090
        /*01a8*/ 	.short	0x0100
        /*01aa*/ 	.byte	0x08
	.zero		1


	//   ....[18]....
        /*01ac*/ 	.word	0x000003a0
        /*01b0*/ 	.word	0x000000ff
        /*01b4*/ 	.word	0x00000048
        /*01b8*/ 	.short	0x0100
        /*01ba*/ 	.byte	0x08
	.zero		1


	//   ....[19]....
        /*01bc*/ 	.word	0x000003b0
        /*01c0*/ 	.word	0x000000ff
        /*01c4*/ 	.word	0x00000098
        /*01c8*/ 	.short	0x0100
        /*01ca*/ 	.byte	0x08
	.zero		1


	//   ....[20]....
        /*01cc*/ 	.word	0x000006d0
        /*01d0*/ 	.word	0x000000ff
        /*01d4*/ 	.word	0x000000d0
        /*01d8*/ 	.short	0x0100
        /*01da*/ 	.byte	0x08
	.zero		1


	//   ....[21]....
        /*01dc*/ 	.word	0x00000740
        /*01e0*/ 	.word	0x000000ff
        /*01e4*/ 	.word	0x000000d8
        /*01e8*/ 	.short	0x0100
        /*01ea*/ 	.byte	0x08
	.zero		1


	//   ....[22]....
        /*01ec*/ 	.word	0x00000760
        /*01f0*/ 	.word	0x000000ff
        /*01f4*/ 	.word	0x000000b0
        /*01f8*/ 	.short	0x0100
        /*01fa*/ 	.byte	0x09
	.zero		1


	//   ....[23]....
        /*01fc*/ 	.word	0x00000770
        /*0200*/ 	.word	0x000000ff
        /*0204*/ 	.word	0x000000b8
        /*0208*/ 	.short	0x0100
        /*020a*/ 	.byte	0x09
	.zero		1


	//   ....[24]....
        /*020c*/ 	.word	0x00000780
        /*0210*/ 	.word	0x000000ff
        /*0214*/ 	.word	0x000000c0
        /*0218*/ 	.short	0x0100
        /*021a*/ 	.byte	0x09
	.zero		1


	//   ....[25]....
        /*021c*/ 	.word	0x00000790
        /*0220*/ 	.word	0x000000ff
        /*0224*/ 	.word	0x000000c8
        /*0228*/ 	.short	0x0100
        /*022a*/ 	.byte	0x09
	.zero		1


	//   ....[26]....
        /*022c*/ 	.word	0x00001650
        /*0230*/ 	.word	0x000000ff
        /*0234*/ 	.word	0xfffffff8
        /*0238*/ 	.short	0x010a
        /*023a*/ 	.byte	0x0c
	.zero		1


	//   ....[27]....
        /*023c*/ 	.word	0x00001920
        /*0240*/ 	.word	0x000000ff
        /*0244*/ 	.word	0x00000000
        /*0248*/ 	.short	0x010a
        /*024a*/ 	.byte	0x08
	.zero		1


	//   ....[28]....
        /*024c*/ 	.word	0x00001960
        /*0250*/ 	.word	0x000000ff
        /*0254*/ 	.word	0x00000000
        /*0258*/ 	.short	0x010a
        /*025a*/ 	.byte	0x08
	.zero		1


	//   ....[29]....
        /*025c*/ 	.word	0x00001af0
        /*0260*/ 	.word	0x000000ff
        /*0264*/ 	.word	0x00000000
        /*0268*/ 	.short	0x0101
        /*026a*/ 	.byte	0x08
	.zero		1


	//   ....[30]....
        /*026c*/ 	.word	0x00001c70
        /*0270*/ 	.word	0x00000013
        /*0274*/ 	.word	0x00000000
        /*0278*/ 	.short	0x0101
        /*027a*/ 	.byte	0x16
	.zero		1


	//   ....[31]....
        /*027c*/ 	.word	0x00001cc0
        /*0280*/ 	.word	0x000000ff
        /*0284*/ 	.word	0x00000008
        /*0288*/ 	.short	0x010a
        /*028a*/ 	.byte	0x0c
	.zero		1


	//   ....[32]....
        /*028c*/ 	.word	0x000068d0
        /*0290*/ 	.word	0x00000004
        /*0294*/ 	.word	0x00000000
        /*0298*/ 	.short	0x0101
        /*029a*/ 	.byte	0x16
	.zero		1


	//   ....[33]....
        /*029c*/ 	.word	0x000071c0
        /*02a0*/ 	.word	0x00000012
        /*02a4*/ 	.word	0x00000050
        /*02a8*/ 	.short	0x010a
        /*02aa*/ 	.byte	0x3f
	.zero		1


	//   ....[34]....
        /*02ac*/ 	.word	0x00007600
        /*02b0*/ 	.word	0x0000000a
        /*02b4*/ 	.word	0x000000d8
        /*02b8*/ 	.short	0x0101
        /*02ba*/ 	.byte	0x3f
	.zero		1


	//   ....[35]....
        /*02bc*/ 	.word	0x00007d60
        /*02c0*/ 	.word	0x00000005
        /*02c4*/ 	.word	0x00000000
        /*02c8*/ 	.short	0x010a
        /*02ca*/ 	.byte	0x3f
	.zero		1


	//   ....[36]....
        /*02cc*/ 	.word	0x00007de0
        /*02d0*/ 	.word	0x00000007
        /*02d4*/ 	.word	0x00000000
        /*02d8*/ 	.short	0x010a
        /*02da*/ 	.byte	0x3f
	.zero		1


	//   ....[37]....
        /*02dc*/ 	.word	0x00007e70
        /*02e0*/ 	.word	0x00000006
        /*02e4*/ 	.word	0x00000000
        /*02e8*/ 	.short	0x010a
        /*02ea*/ 	.byte	0x3f
	.zero		1


	//   ....[38]....
        /*02ec*/ 	.word	0x00007f00
        /*02f0*/ 	.word	0x00000009
        /*02f4*/ 	.word	0x00000000
        /*02f8*/ 	.short	0x010a
        /*02fa*/ 	.byte	0x3f
	.zero		1


	//   ....[39]....
        /*02fc*/ 	.word	0x00007f90
        /*0300*/ 	.word	0x00000006
        /*0304*/ 	.word	0x00000000
        /*0308*/ 	.short	0x010a
        /*030a*/ 	.byte	0x3f
	.zero		1


	//   ....[40]....
        /*030c*/ 	.word	0x00008020
        /*0310*/ 	.word	0x00000009
        /*0314*/ 	.word	0x00000000
        /*0318*/ 	.short	0x010a
        /*031a*/ 	.byte	0x3f
	.zero		1


	//   ....[41]....
        /*031c*/ 	.word	0x000080b0
        /*0320*/ 	.word	0x00000006
        /*0324*/ 	.word	0x00000000
        /*0328*/ 	.short	0x010a
        /*032a*/ 	.byte	0x3f
	.zero		1


	//   ....[42]....
        /*032c*/ 	.word	0x00008140
        /*0330*/ 	.word	0x00000009
        /*0334*/ 	.word	0x00000000
        /*0338*/ 	.short	0x010a
        /*033a*/ 	.byte	0x3f
	.zero		1


	//   ....[43]....
        /*033c*/ 	.word	0x000081d0
        /*0340*/ 	.word	0x00000006
        /*0344*/ 	.word	0x00000000
        /*0348*/ 	.short	0x010a
        /*034a*/ 	.byte	0x3f
	.zero		1


	//   ....[44]....
        /*034c*/ 	.word	0x00008260
        /*0350*/ 	.word	0x00000003
        /*0354*/ 	.word	0x00000000
        /*0358*/ 	.short	0x010a
        /*035a*/ 	.byte	0x3f
	.zero		1


	//   ....[45]....
        /*035c*/ 	.word	0x000082d0
        /*0360*/ 	.word	0x00000013
        /*0364*/ 	.word	0xfffffff8
        /*0368*/ 	.short	0x010a
        /*036a*/ 	.byte	0x3f
	.zero		1


	//   ....[46]....
        /*036c*/ 	.word	0x00008330
        /*0370*/ 	.word	0x00000014
        /*0374*/ 	.word	0x00000000
        /*0378*/ 	.short	0x010a
        /*037a*/ 	.byte	0x3f
	.zero		1


	//   ....[47]....
        /*037c*/ 	.word	0x00008390
        /*0380*/ 	.word	0x00000013
        /*0384*/ 	.word	0x00000008
        /*0388*/ 	.short	0x010a
        /*038a*/ 	.byte	0x3f
	.zero		1


	//   ....[48]....
        /*038c*/ 	.word	0x00008460
        /*0390*/ 	.word	0x00000012
        /*0394*/ 	.word	0x00000050
        /*0398*/ 	.short	0x010a
        /*039a*/ 	.byte	0x3f
	.zero		1


	//   ....[49]....
        /*039c*/ 	.word	0x00008540
        /*03a0*/ 	.word	0x00000005
        /*03a4*/ 	.word	0x00000000
        /*03a8*/ 	.short	0x010a
        /*03aa*/ 	.byte	0x3f
	.zero		1


	//   ....[50]....
        /*03ac*/ 	.word	0x00008590
        /*03b0*/ 	.word	0x00000007
        /*03b4*/ 	.word	0x00000000
        /*03b8*/ 	.short	0x010a
        /*03ba*/ 	.byte	0x3f
	.zero		1


	//   ....[51]....
        /*03bc*/ 	.word	0x000085e0
        /*03c0*/ 	.word	0x00000006
        /*03c4*/ 	.word	0x00000000
        /*03c8*/ 	.short	0x010a
        /*03ca*/ 	.byte	0x3f
	.zero		1


	//   ....[52]....
        /*03cc*/ 	.word	0x00008630
        /*03d0*/ 	.word	0x00000009
        /*03d4*/ 	.word	0x00000000
        /*03d8*/ 	.short	0x010a
        /*03da*/ 	.byte	0x3f
	.zero		1


	//   ....[53]....
        /*03dc*/ 	.word	0x00008680
        /*03e0*/ 	.word	0x00000006
        /*03e4*/ 	.word	0x00000000
        /*03e8*/ 	.short	0x010a
        /*03ea*/ 	.byte	0x3f
	.zero		1


	//   ....[54]....
        /*03ec*/ 	.word	0x000086d0
        /*03f0*/ 	.word	0x00000009
        /*03f4*/ 	.word	0x00000000
        /*03f8*/ 	.short	0x010a
        /*03fa*/ 	.byte	0x3f
	.zero		1


	//   ....[55]....
        /*03fc*/ 	.word	0x00008720
        /*0400*/ 	.word	0x00000006
        /*0404*/ 	.word	0x00000000
        /*0408*/ 	.short	0x010a
        /*040a*/ 	.byte	0x3f
	.zero		1


	//   ....[56]....
        /*040c*/ 	.word	0x00008770
        /*0410*/ 	.word	0x00000009
        /*0414*/ 	.word	0x00000000
        /*0418*/ 	.short	0x010a
        /*041a*/ 	.byte	0x3f
	.zero		1


	//   ....[57]....
        /*041c*/ 	.word	0x000087c0
        /*0420*/ 	.word	0x00000006
        /*0424*/ 	.word	0x00000000
        /*0428*/ 	.short	0x010a
        /*042a*/ 	.byte	0x3f
	.zero		1


	//----- nvinfo : EIATTR_NUM_MBARRIERS
	.align		4
.L_28:
        /*042c*/ 	.byte	0x03, 0x38
        /*042e*/ 	.short	0x001a


	//----- nvinfo : EIATTR_EXIT_INSTR_OFFSETS
	.align		4
        /*0430*/ 	.byte	0x04, 0x1c
        /*0432*/ 	.short	(.L_30 - .L_29)


	//   ....[0]....
.L_29:
        /*0434*/ 	.word	0x00001270


	//   ....[1]....
        /*0438*/ 	.word	0x000012d0


	//   ....[2]....
        /*043c*/ 	.word	0x00006ee0


	//   ....[3]....
        /*0440*/ 	.word	0x00006f10


	//   ....[4]....
        /*0444*/ 	.word	0x000082b0


	//----- nvinfo : EIATTR_MAX_THREADS
	.align		4
.L_30:
        /*0448*/ 	.byte	0x04, 0x05
        /*044a*/ 	.short	(.L_32 - .L_31)
.L_31:
        /*044c*/ 	.word	0x00000180
        /*0450*/ 	.word	0x00000001
        /*0454*/ 	.word	0x00000001


	//----- nvinfo : EIATTR_CRS_STACK_SIZE
	.align		4
.L_32:
        /*0458*/ 	.byte	0x04, 0x1e
        /*045a*/ 	.short	(.L_34 - .L_33)
.L_33:
        /*045c*/ 	.word	0x00000000


	//----- nvinfo : EIATTR_CBANK_PARAM_SIZE
	.align		4
.L_34:
        /*0460*/ 	.byte	0x03, 0x19
        /*0462*/ 	.short	0x0570


	//----- nvinfo : EIATTR_PARAM_CBANK
	.align		4
        /*0464*/ 	.byte	0x04, 0x0a
        /*0466*/ 	.short	(.L_36 - .L_35)
	.align		4
.L_35:
        /*0468*/ 	.word	index@(.nv.constant0._ZN7cutlass13device_kernelINS_4gemm6kernel13GemmUniversalIN4cute5tupleIJiiiiEEENS1_10collective13CollectiveMmaINS1_40MainloopSm90TmaGmmaWarpSpecializedSparseILi10ENS5_IJNS4_1CILi1EEESB_SB_EEENS1_32KernelTmaWarpSpecializedPingpongEEENS5_IJNSA_ILi64EEENSA_ILi128EEESG_EEEaNS5_IJNS4_6LayoutINS5_IJiNS5_IJNSA_ILi2EEEiEEEiEEENS5_IJlNS5_IJSB_SJ_EEElEEEEENSI_INS5_IJNS5_IJSF_iEEENS5_IJSG_iEEEiEEENS5_IJNS5_IJSG_NSA_ILi8192EEEEEENS5_IJSB_lEEElEEEEEEEEaNS5_IJlSB_lEEENS4_8TiledMMAINS4_8MMA_AtomIJNS4_4SM904GMMA6SPARSE28GMMA_64x128x64_S32S8S8_SS_TNILNS12_9SparseSelE0EEEEEENSI_ISC_NS5_IJNSA_ILi0EEES18_S18_EEEEENS5_IJNS4_10UnderscoreES1B_S1B_EEEEENS4_13SM90_TMA_LOADENS4_14ComposedLayoutINS4_7SwizzleILi2ELi4ELi3EEENS4_25smem_sparse_ptr_flag_bitsILi2ELi8EEENSI_INS5_IJNS5_IJSB_NSA_ILi8EEEEEENS5_IJSJ_SF_EEEEEENS5_IJNS5_IJS18_SG_EEESM_EEEEEEEvNS4_8identityES1E_NS1F_INS1G_ILi3ELi4ELi3EEENS4_18smem_ptr_flag_bitsILi8EEENSI_INS5_IJS1K_SG_EEENS5_IJSG_SB_EEEEEEEvS1S_EENS_8epilogue10collective6detail29Sm90TmaWarpSpecializedAdapterINS22_15DefaultEpilogueIiNS5_IJSB_llEEES26_NS21_6thread17LinearCombinationIiLi1EiiLNS27_9ScaleType4KindE0ELNS_15FloatRoundStyleE2EiEENS1_15EpilogueDefaultEEEEEvvEEEEvNT_6ParamsE)
        /*046c*/ 	.short	0x0210
        /*046e*/ 	.short	0x0570


	//----- nvinfo : EIATTR_SW_WAR
	.align		4
.L_36:
        /*0470*/ 	.byte	0x04, 0x36
        /*0472*/ 	.short	(.L_38 - .L_37)
.L_37:
        /*0474*/ 	.word	0x00000008
.L_38:


//--------------------- .nv.callgraph             --------------------------
	.section	.nv.callgraph,"",@"SHT_CUDA_CALLGRAPH"
	.align	4
	.sectionentsize	8
	.align		4
        /*0000*/ 	.word	0x00000000
	.align		4
        /*0004*/ 	.word	0xffffffff
	.align		4
        /*0008*/ 	.word	0x00000000
	.align		4
        /*000c*/ 	.word	0xfffffffe
	.align		4
        /*0010*/ 	.word	0x00000000
	.align		4
        /*0014*/ 	.word	0xfffffffd
	.align		4
        /*0018*/ 	.word	0x00000000
	.align		4
        /*001c*/ 	.word	0xfffffffc


//--------------------- .nv.constant4             --------------------------
	.section	.nv.constant4,"a",@progbits
	.align	8
	.align		8
.nv.constant4:
        /*0000*/ 	.dword	_ZN39_INTERNAL_beb1f017_4_k_cu_4417493b_31404cuda3std3__45__cpo5beginE
	.align		8
        /*0008*/ 	.dword	_ZN39_INTERNAL_beb1f017_4_k_cu_4417493b_31404cuda3std3__45__cpo3endE
	.align		8
        /*0010*/ 	.dword	_ZN39_INTERNAL_beb1f017_4_k_cu_4417493b_31404cuda3std3__45__cpo6cbeginE
	.align		8
        /*0018*/ 	.dword	_ZN39_INTERNAL_beb1f017_4_k_cu_4417493b_31404cuda3std3__45__cpo4cendE
	.align		8
        /*0020*/ 	.dword	_ZN39_INTERNAL_beb1f017_4_k_cu_4417493b_31404cuda3std3__441_GLOBAL__N__beb1f017_4_k_cu_4417493b_31406ignoreE
	.align		8
        /*0028*/ 	.dword	_ZN39_INTERNAL_beb1f017_4_k_cu_4417493b_31404cuda3std3__419piecewise_constructE
	.align		8
        /*0030*/ 	.dword	_ZN39_INTERNAL_beb1f017_4_k_cu_4417493b_31404cuda3std3__48in_placeE
	.align		8
        /*0038*/ 	.dword	_ZN39_INTERNAL_beb1f017_4_k_cu_4417493b_31404cuda3std6ranges3__45__cpo4swapE
	.align		8
        /*0040*/ 	.dword	_ZN39_INTERNAL_beb1f017_4_k_cu_4417493b_31404cuda3std6ranges3__45__cpo9iter_moveE
	.align		8
        /*0048*/ 	.dword	_ZN39_INTERNAL_beb1f017_4_k_cu_4417493b_31404cute7productE
	.align		8
        /*0050*/ 	.dword	_ZN39_INTERNAL_beb1f017_4_k_cu_4417493b_31404cute1_E


//--------------------- .text._ZN7cutlass13device_kernelINS_4gemm6kernel13GemmUniversalIN4cute5tupleIJiiiiEEENS1_10collective13CollectiveMmaINS1_40MainloopSm90TmaGmmaWarpSpecializedSparseILi10ENS5_IJNS4_1CILi1EEESB_SB_EEENS1_32KernelTmaWarpSpecializedPingpongEEENS5_IJNSA_ILi64EEENSA_ILi128EEESG_EEEaNS5_IJNS4_6LayoutINS5_IJiNS5_IJNSA_ILi2EEEiEEEiEEENS5_IJlNS5_IJSB_SJ_EEElEEEEENSI_INS5_IJNS5_IJSF_iEEENS5_IJSG_iEEEiEEENS5_IJNS5_IJSG_NSA_ILi8192EEEEEENS5_IJSB_lEEElEEEEEEEEaNS5_IJlSB_lEEENS4_8TiledMMAINS4_8MMA_AtomIJNS4_4SM904GMMA6SPARSE28GMMA_64x128x64_S32S8S8_SS_TNILNS12_9SparseSelE0EEEEEENSI_ISC_NS5_IJNSA_ILi0EEES18_S18_EEEEENS5_IJNS4_10UnderscoreES1B_S1B_EEEEENS4_13SM90_TMA_LOADENS4_14ComposedLayoutINS4_7SwizzleILi2ELi4ELi3EEENS4_25smem_sparse_ptr_flag_bitsILi2ELi8EEENSI_INS5_IJNS5_IJSB_NSA_ILi8EEEEEENS5_IJSJ_SF_EEEEEENS5_IJNS5_IJS18_SG_EEESM_EEEEEEEvNS4_8identityES1E_NS1F_INS1G_ILi3ELi4ELi3EEENS4_18smem_ptr_flag_bitsILi8EEENSI_INS5_IJS1K_SG_EEENS5_IJSG_SB_EEEEEEEvS1S_EENS_8epilogue10collective6detail29Sm90TmaWarpSpecializedAdapterINS22_15DefaultEpilogueIiNS5_IJSB_llEEES26_NS21_6thread17LinearCombinationIiLi1EiiLNS27_9ScaleType4KindE0ELNS_15FloatRoundStyleE2EiEENS1_15EpilogueDefaultEEEEEvvEEEEvNT_6ParamsE --------------------------
	.section	.text._ZN7cutlass13device_kernelINS_4gemm6kernel13GemmUniversalIN4cute5tupleIJiiiiEEENS1_10collective13CollectiveMmaINS1_40MainloopSm90TmaGmmaWarpSpecializedSparseILi10ENS5_IJNS4_1CILi1EEESB_SB_EEENS1_32KernelTmaWarpSpecializedPingpongEEENS5_IJNSA_ILi64EEENSA_ILi128EEESG_EEEaNS5_IJNS4_6LayoutINS5_IJiNS5_IJNSA_ILi2EEEiEEEiEEENS5_IJlNS5_IJSB_SJ_EEElEEEEENSI_INS5_IJNS5_IJSF_iEEENS5_IJSG_iEEEiEEENS5_IJNS5_IJSG_NSA_ILi8192EEEEEENS5_IJSB_lEEElEEEEEEEEaNS5_IJlSB_lEEENS4_8TiledMMAINS4_8MMA_AtomIJNS4_4SM904GMMA6SPARSE28GMMA_64x128x64_S32S8S8_SS_TNILNS12_9SparseSelE0EEEEEENSI_ISC_NS5_IJNSA_ILi0EEES18_S18_EEEEENS5_IJNS4_10UnderscoreES1B_S1B_EEEEENS4_13SM90_TMA_LOADENS4_14ComposedLayoutINS4_7SwizzleILi2ELi4ELi3EEENS4_25smem_sparse_ptr_flag_bitsILi2ELi8EEENSI_INS5_IJNS5_IJSB_NSA_ILi8EEEEEENS5_IJSJ_SF_EEEEEENS5_IJNS5_IJS18_SG_EEESM_EEEEEEEvNS4_8identityES1E_NS1F_INS1G_ILi3ELi4ELi3EEENS4_18smem_ptr_flag_bitsILi8EEENSI_INS5_IJS1K_SG_EEENS5_IJSG_SB_EEEEEEEvS1S_EENS_8epilogue10collective6detail29Sm90TmaWarpSpecializedAdapterINS22_15DefaultEpilogueIiNS5_IJSB_llEEES26_NS21_6thread17LinearCombinationIiLi1EiiLNS27_9ScaleType4KindE0ELNS_15FloatRoundStyleE2EiEENS1_15EpilogueDefaultEEEEEvvEEEEvNT_6ParamsE,"ax",@progbits
	.align	128
.text._ZN7cutlass13device_kernelINS_4gemm6kernel13GemmUniversalIN4cute5tupleIJiiiiEEENS1_10collective13CollectiveMmaINS1_40MainloopSm90TmaGmmaWarpSpecializedSparseILi10ENS5_IJNS4_1CILi1EEESB_SB_EEENS1_32KernelTmaWarpSpecializedPingpongEEENS5_IJNSA_ILi64EEENSA_ILi128EEESG_EEEaNS5_IJNS4_6LayoutINS5_IJiNS5_IJNSA_ILi2EEEiEEEiEEENS5_IJlNS5_IJSB_SJ_EEElEEEEENSI_INS5_IJNS5_IJSF_iEEENS5_IJSG_iEEEiEEENS5_IJNS5_IJSG_NSA_ILi8192EEEEEENS5_IJSB_lEEElEEEEEEEEaNS5_IJlSB_lEEENS4_8TiledMMAINS4_8MMA_AtomIJNS4_4SM904GMMA6SPARSE28GMMA_64x128x64_S32S8S8_SS_TNILNS12_9SparseSelE0EEEEEENSI_ISC_NS5_IJNSA_ILi0EEES18_S18_EEEEENS5_IJNS4_10UnderscoreES1B_S1B_EEEEENS4_13SM90_TMA_LOADENS4_14ComposedLayoutINS4_7SwizzleILi2ELi4ELi3EEENS4_25smem_sparse_ptr_flag_bitsILi2ELi8EEENSI_INS5_IJNS5_IJSB_NSA_ILi8EEEEEENS5_IJSJ_SF_EEEEEENS5_IJNS5_IJS18_SG_EEESM_EEEEEEEvNS4_8identityES1E_NS1F_INS1G_ILi3ELi4ELi3EEENS4_18smem_ptr_flag_bitsILi8EEENSI_INS5_IJS1K_SG_EEENS5_IJSG_SB_EEEEEEEvS1S_EENS_8epilogue10collective6detail29Sm90TmaWarpSpecializedAdapterINS22_15DefaultEpilogueIiNS5_IJSB_llEEES26_NS21_6thread17LinearCombinationIiLi1EiiLNS27_9ScaleType4KindE0ELNS_15FloatRoundStyleE2EiEENS1_15EpilogueDefaultEEEEEvvEEEEvNT_6ParamsE:
        .type           _ZN7cutlass13device_kernelINS_4gemm6kernel13GemmUniversalIN4cute5tupleIJiiiiEEENS1_10collective13CollectiveMmaINS1_40MainloopSm90TmaGmmaWarpSpecializedSparseILi10ENS5_IJNS4_1CILi1EEESB_SB_EEENS1_32KernelTmaWarpSpecializedPingpongEEENS5_IJNSA_ILi64EEENSA_ILi128EEESG_EEEaNS5_IJNS4_6LayoutINS5_IJiNS5_IJNSA_ILi2EEEiEEEiEEENS5_IJlNS5_IJSB_SJ_EEElEEEEENSI_INS5_IJNS5_IJSF_iEEENS5_IJSG_iEEEiEEENS5_IJNS5_IJSG_NSA_ILi8192EEEEEENS5_IJSB_lEEElEEEEEEEEaNS5_IJlSB_lEEENS4_8TiledMMAINS4_8MMA_AtomIJNS4_4SM904GMMA6SPARSE28GMMA_64x128x64_S32S8S8_SS_TNILNS12_9SparseSelE0EEEEEENSI_ISC_NS5_IJNSA_ILi0EEES18_S18_EEEEENS5_IJNS4_10UnderscoreES1B_S1B_EEEEENS4_13SM90_TMA_LOADENS4_14ComposedLayoutINS4_7SwizzleILi2ELi4ELi3EEENS4_25smem_sparse_ptr_flag_bitsILi2ELi8EEENSI_INS5_IJNS5_IJSB_NSA_ILi8EEEEEENS5_IJSJ_SF_EEEEEENS5_IJNS5_IJS18_SG_EEESM_EEEEEEEvNS4_8identityES1E_NS1F_INS1G_ILi3ELi4ELi3EEENS4_18smem_ptr_flag_bitsILi8EEENSI_INS5_IJS1K_SG_EEENS5_IJSG_SB_EEEEEEEvS1S_EENS_8epilogue10collective6detail29Sm90TmaWarpSpecializedAdapterINS22_15DefaultEpilogueIiNS5_IJSB_llEEES26_NS21_6thread17LinearCombinationIiLi1EiiLNS27_9ScaleType4KindE0ELNS_15FloatRoundStyleE2EiEENS1_15EpilogueDefaultEEEEEvvEEEEvNT_6ParamsE,@function
        .size           _ZN7cutlass13device_kernelINS_4gemm6kernel13GemmUniversalIN4cute5tupleIJiiiiEEENS1_10collective13CollectiveMmaINS1_40MainloopSm90TmaGmmaWarpSpecializedSparseILi10ENS5_IJNS4_1CILi1EEESB_SB_EEENS1_32KernelTmaWarpSpecializedPingpongEEENS5_IJNSA_ILi64EEENSA_ILi128EEESG_EEEaNS5_IJNS4_6LayoutINS5_IJiNS5_IJNSA_ILi2EEEiEEEiEEENS5_IJlNS5_IJSB_SJ_EEElEEEEENSI_INS5_IJNS5_IJSF_iEEENS5_IJSG_iEEEiEEENS5_IJNS5_IJSG_NSA_ILi8192EEEEEENS5_IJSB_lEEElEEEEEEEEaNS5_IJlSB_lEEENS4_8TiledMMAINS4_8MMA_AtomIJNS4_4SM904GMMA6SPARSE28GMMA_64x128x64_S32S8S8_SS_TNILNS12_9SparseSelE0EEEEEENSI_ISC_NS5_IJNSA_ILi0EEES18_S18_EEEEENS5_IJNS4_10UnderscoreES1B_S1B_EEEEENS4_13SM90_TMA_LOADENS4_14ComposedLayoutINS4_7SwizzleILi2ELi4ELi3EEENS4_25smem_sparse_ptr_flag_bitsILi2ELi8EEENSI_INS5_IJNS5_IJSB_NSA_ILi8EEEEEENS5_IJSJ_SF_EEEEEENS5_IJNS5_IJS18_SG_EEESM_EEEEEEEvNS4_8identityES1E_NS1F_INS1G_ILi3ELi4ELi3EEENS4_18smem_ptr_flag_bitsILi8EEENSI_INS5_IJS1K_SG_EEENS5_IJSG_SB_EEEEEEEvS1S_EENS_8epilogue10collective6detail29Sm90TmaWarpSpecializedAdapterINS22_15DefaultEpilogueIiNS5_IJSB_llEEES26_NS21_6thread17LinearCombinationIiLi1EiiLNS27_9ScaleType4KindE0ELNS_15FloatRoundStyleE2EiEENS1_15EpilogueDefaultEEEEEvvEEEEvNT_6ParamsE,(.L_x_201 - _ZN7cutlass13device_kernelINS_4gemm6kernel13GemmUniversalIN4cute5tupleIJiiiiEEENS1_10collective13CollectiveMmaINS1_40MainloopSm90TmaGmmaWarpSpecializedSparseILi10ENS5_IJNS4_1CILi1EEESB_SB_EEENS1_32KernelTmaWarpSpecializedPingpongEEENS5_IJNSA_ILi64EEENSA_ILi128EEESG_EEEaNS5_IJNS4_6LayoutINS5_IJiNS5_IJNSA_ILi2EEEiEEEiEEENS5_IJlNS5_IJSB_SJ_EEElEEEEENSI_INS5_IJNS5_IJSF_iEEENS5_IJSG_iEEEiEEENS5_IJNS5_IJSG_NSA_ILi8192EEEEEENS5_IJSB_lEEElEEEEEEEEaNS5_IJlSB_lEEENS4_8TiledMMAINS4_8MMA_AtomIJNS4_4SM904GMMA6SPARSE28GMMA_64x128x64_S32S8S8_SS_TNILNS12_9SparseSelE0EEEEEENSI_ISC_NS5_IJNSA_ILi0EEES18_S18_EEEEENS5_IJNS4_10UnderscoreES1B_S1B_EEEEENS4_13SM90_TMA_LOADENS4_14ComposedLayoutINS4_7SwizzleILi2ELi4ELi3EEENS4_25smem_sparse_ptr_flag_bitsILi2ELi8EEENSI_INS5_IJNS5_IJSB_NSA_ILi8EEEEEENS5_IJSJ_SF_EEEEEENS5_IJNS5_IJS18_SG_EEESM_EEEEEEEvNS4_8identityES1E_NS1F_INS1G_ILi3ELi4ELi3EEENS4_18smem_ptr_flag_bitsILi8EEENSI_INS5_IJS1K_SG_EEENS5_IJSG_SB_EEEEEEEvS1S_EENS_8epilogue10collective6detail29Sm90TmaWarpSpecializedAdapterINS22_15DefaultEpilogueIiNS5_IJSB_llEEES26_NS21_6thread17LinearCombinationIiLi1EiiLNS27_9ScaleType4KindE0ELNS_15FloatRoundStyleE2EiEENS1_15EpilogueDefaultEEEEEvvEEEEvNT_6ParamsE)
        .other          _ZN7cutlass13device_kernelINS_4gemm6kernel13GemmUniversalIN4cute5tupleIJiiiiEEENS1_10collective13CollectiveMmaINS1_40MainloopSm90TmaGmmaWarpSpecializedSparseILi10ENS5_IJNS4_1CILi1EEESB_SB_EEENS1_32KernelTmaWarpSpecializedPingpongEEENS5_IJNSA_ILi64EEENSA_ILi128EEESG_EEEaNS5_IJNS4_6LayoutINS5_IJiNS5_IJNSA_ILi2EEEiEEEiEEENS5_IJlNS5_IJSB_SJ_EEElEEEEENSI_INS5_IJNS5_IJSF_iEEENS5_IJSG_iEEEiEEENS5_IJNS5_IJSG_NSA_ILi8192EEEEEENS5_IJSB_lEEElEEEEEEEEaNS5_IJlSB_lEEENS4_8TiledMMAINS4_8MMA_AtomIJNS4_4SM904GMMA6SPARSE28GMMA_64x128x64_S32S8S8_SS_TNILNS12_9SparseSelE0EEEEEENSI_ISC_NS5_IJNSA_ILi0EEES18_S18_EEEEENS5_IJNS4_10UnderscoreES1B_S1B_EEEEENS4_13SM90_TMA_LOADENS4_14ComposedLayoutINS4_7SwizzleILi2ELi4ELi3EEENS4_25smem_sparse_ptr_flag_bitsILi2ELi8EEENSI_INS5_IJNS5_IJSB_NSA_ILi8EEEEEENS5_IJSJ_SF_EEEEEENS5_IJNS5_IJS18_SG_EEESM_EEEEEEEvNS4_8identityES1E_NS1F_INS1G_ILi3ELi4ELi3EEENS4_18smem_ptr_flag_bitsILi8EEENSI_INS5_IJS1K_SG_EEENS5_IJSG_SB_EEEEEEEvS1S_EENS_8epilogue10collective6detail29Sm90TmaWarpSpecializedAdapterINS22_15DefaultEpilogueIiNS5_IJSB_llEEES26_NS21_6thread17LinearCombinationIiLi1EiiLNS27_9ScaleType4KindE0ELNS_15FloatRoundStyleE2EiEENS1_15EpilogueDefaultEEEEEvvEEEEvNT_6ParamsE,@"STO_CUDA_ENTRY STV_DEFAULT"
_ZN7cutlass13device_kernelINS_4gemm6kernel13GemmUniversalIN4cute5tupleIJiiiiEEENS1_10collective13CollectiveMmaINS1_40MainloopSm90TmaGmmaWarpSpecializedSparseILi10ENS5_IJNS4_1CILi1EEESB_SB_EEENS1_32KernelTmaWarpSpecializedPingpongEEENS5_IJNSA_ILi64EEENSA_ILi128EEESG_EEEaNS5_IJNS4_6LayoutINS5_IJiNS5_IJNSA_ILi2EEEiEEEiEEENS5_IJlNS5_IJSB_SJ_EEElEEEEENSI_INS5_IJNS5_IJSF_iEEENS5_IJSG_iEEEiEEENS5_IJNS5_IJSG_NSA_ILi8192EEEEEENS5_IJSB_lEEElEEEEEEEEaNS5_IJlSB_lEEENS4_8TiledMMAINS4_8MMA_AtomIJNS4_4SM904GMMA6SPARSE28GMMA_64x128x64_S32S8S8_SS_TNILNS12_9SparseSelE0EEEEEENSI_ISC_NS5_IJNSA_ILi0EEES18_S18_EEEEENS5_IJNS4_10UnderscoreES1B_S1B_EEEEENS4_13SM90_TMA_LOADENS4_14ComposedLayoutINS4_7SwizzleILi2ELi4ELi3EEENS4_25smem_sparse_ptr_flag_bitsILi2ELi8EEENSI_INS5_IJNS5_IJSB_NSA_ILi8EEEEEENS5_IJSJ_SF_EEEEEENS5_IJNS5_IJS18_SG_EEESM_EEEEEEEvNS4_8identityES1E_NS1F_INS1G_ILi3ELi4ELi3EEENS4_18smem_ptr_flag_bitsILi8EEENSI_INS5_IJS1K_SG_EEENS5_IJSG_SB_EEEEEEEvS1S_EENS_8epilogue10collective6detail29Sm90TmaWarpSpecializedAdapterINS22_15DefaultEpilogueIiNS5_IJSB_llEEES26_NS21_6thread17LinearCombinationIiLi1EiiLNS27_9ScaleType4KindE0ELNS_15FloatRoundStyleE2EiEENS1_15EpilogueDefaultEEEEEvvEEEEvNT_6ParamsE:
[----:B------:R-:W-:Y:S01]  /*0000*/  LDC R1, c[0x0][0x28] ;  /* 0x00000a00ff017b82 */ /* 0x000fe20000000800 */
[----:B------:R-:W0:Y:S01]  /*0010*/  S2R R10, SR_TID.X ;  /* 0x00000000000a7919 */ /* 0x000e220000002100 */
[----:B------:R-:W-:Y:S01]  /*0020*/  ELECT P0, URZ, PT ;  /* 0x00000000003f782f */ /* 0x000fe20003800000 */
[----:B------:R-:W-:Y:S01]  /*0030*/  BSSY B0, `(.L_x_0) ;  /* 0x0000012000007945 */ /* 0x000fe20003800000 */
[--C-:B0-----:R-:W-:Y:S02]  /*0040*/  SHF.R.U32.HI R0, RZ, 0x5, R10.reuse ;  /* 0x00000005ff007819 */ /* 0x101fe4000001160a */
[----:B------:R-:W-:-:S03]  /*0050*/  SHF.R.U32.HI R4, RZ, 0x7, R10 ;  /* 0x00000007ff047819 */ /* 0x000fc6000001160a */
[----:B------:R-:W0:Y:S04]  /*0060*/  SHFL.IDX PT, R2, R0, RZ, 0x1f ;  /* 0x00001fff00027589 */ /* 0x000e2800000e0000 */
[----:B------:R1:W2:Y:S01]  /*0070*/  SHFL.IDX PT, R5, R4, RZ, 0x1f ;  /* 0x00001fff04057589 */ /* 0x0002a200000e0000 */
[----:B0-----:R-:W-:-:S13]  /*0080*/  ISETP.NE.OR P0, PT, R2, RZ, !P0 ;  /* 0x000000ff0200720c */ /* 0x001fda0004705670 */
[----:B-12---:R-:W-:Y:S05]  /*0090*/  @P0 BRA `(.L_x_1) ;  /* 0x00000000002c0947 */ /* 0x006fea0003800000 */
[----:B------:R-:W-:Y:S02]  /*00a0*/  ULDC.64 UR4, c[0x0][0x198] ;  /* 0x0000660000047ab9 */ /* 0x000fe40000000a00 */
[----:B------:R-:W-:Y:S02]  /*00b0*/  UIADD3 UR6, UP0, UR4, 0xf0, URZ ;  /* 0x000000f004067890 */ /* 0x000fe4000ff1e03f */
[----:B------:R-:W-:Y:S02]  /*00c0*/  UIADD3 UR8, UP1, UR4, 0x1f0, URZ ;  /* 0x000001f004087890 */ /* 0x000fe4000ff3e03f */
[----:B------:R-:W-:Y:S02]  /*00d0*/  UIADD3 UR4, UP2, UR4, 0x2f0, URZ ;  /* 0x000002f004047890 */ /* 0x000fe4000ff5e03f */
[----:B------:R-:W-:Y:S02]  /*00e0*/  UIADD3.X UR7, URZ, UR5, URZ, UP0, !UPT ;  /* 0x000000053f077290 */ /* 0x000fe400087fe43f */
[----:B------:R-:W-:-:S02]  /*00f0*/  UIADD3.X UR9, URZ, UR5, URZ, UP1, !UPT ;  /* 0x000000053f097290 */ /* 0x000fc40008ffe43f */
[----:B------:R-:W-:-:S05]  /*0100*/  UIADD3.X UR5, URZ, UR5, URZ, UP2, !UPT ;  /* 0x000000053f057290 */ /* 0x000fca00097fe43f */
[----:B------:R0:W-:Y:S02]  /*0110*/  UTMACCTL.PF [UR6] ;  /* 0x00000000060079b9 */ /* 0x0001e40008040000 */
[----:B------:R0:W-:Y:S02]  /*0120*/  UTMACCTL.PF [UR8] ;  /* 0x00000000080079b9 */ /* 0x0001e40008040000 */
[----:B------:R0:W-:Y:S02]  /*0130*/  UTMACCTL.PF [UR4] ;  /* 0x00000000040079b9 */ /* 0x0001e40008040000 */
[----:B0-----:R-:W-:Y:S01]  /*0140*/  NOP ;  /* 0x0000000000007918 */ /* 0x001fe20000000000 */
.L_x_1:
[----:B------:R-:W-:Y:S05]  /*0150*/  BSYNC B0 ;  /* 0x0000000000007941 */ /* 0x000fea0003800000 */
.L_x_0:
[----:B------:R-:W0:Y:S02]  /*0160*/  SHFL.IDX PT, R3, R0, RZ, 0x1f ;  /* 0x00001fff00037589 */ /* 0x000e2400000e0000 */
[----:B0-----:R-:W-:-:S13]  /*0170*/  ISETP.NE.AND P0, PT, R3, RZ, PT ;  /* 0x000000ff0300720c */ /* 0x001fda0003f05270 */
[----:B------:R-:W-:Y:S05]  /*0180*/  @P0 BRA `(.L_x_2) ;  /* 0x0000000000940947 */ /* 0x000fea0003800000 */
[----:B------:R-:W-:Y:S01]  /*0190*/  ELECT P0, URZ, PT ;  /* 0x00000000003f782f */ /* 0x000fe20003800000 */
[----:B------:R-:W-:-:S12]  /*01a0*/  BSSY B0, `(.L_x_2) ;  /* 0x0000023000007945 */ /* 0x000fd80003800000 */
[----:B------:R-:W-:Y:S05]  /*01b0*/  @!P0 BRA `(.L_x_3) ;  /* 0x0000000000848947 */ /* 0x000fea0003800000 */
[----:B------:R-:W0:Y:S01]  /*01c0*/  S2UR UR8, SR_CgaCtaId ;  /* 0x00000000000879c3 */ /* 0x000e220000008800 */
[----:B------:R-:W-:Y:S01]  /*01d0*/  UMOV UR4, 0x400 ;  /* 0x0000040000047882 */ /* 0x000fe20000000000 */
[----:B------:R-:W-:Y:S01]  /*01e0*/  UMOV UR5, 0x1 ;  /* 0x0000000100057882 */ /* 0x000fe20000000000 */
[----:B------:R-:W-:Y:S02]  /*01f0*/  UMOV UR6, 0x80 ;  /* 0x0000008000067882 */ /* 0x000fe40000000000 */
[----:B------:R-:W-:-:S04]  /*0200*/  UIADD3 UR6, -UR6, 0x100000, URZ ;  /* 0x0010000006067890 */ /* 0x000fc8000fffe13f */
[----:B------:R-:W-:Y:S02]  /*0210*/  USHF.L.U32 UR7, UR6, 0xb, URZ ;  /* 0x0000000b06077899 */ /* 0x000fe4000800063f */
[----:B------:R-:W-:Y:S02]  /*0220*/  USHF.L.U32 UR6, UR6, 0x1, URZ ;  /* 0x0000000106067899 */ /* 0x000fe4000800063f */
[----:B0-----:R-:W-:Y:S02]  /*0230*/  ULEA UR8, UR8, UR4, 0x18 ;  /* 0x0000000408087291 */ /* 0x001fe4000f8ec03f */
[----:B------:R-:W-:-:S04]  /*0240*/  UIADD3 UR4, -UR5, 0x100000, URZ ;  /* 0x0010000005047890 */ /* 0x000fc8000fffe13f */
[----:B------:R-:W-:Y:S02]  /*0250*/  USHF.L.U32 UR5, UR4, 0xb, URZ ;  /* 0x0000000b04057899 */ /* 0x000fe4000800063f */
[----:B------:R-:W-:Y:S01]  /*0260*/  USHF.L.U32 UR4, UR4, 0x1, URZ ;  /* 0x0000000104047899 */ /* 0x000fe2000800063f */
[----:B------:R-:W0:Y:S11]  /*0270*/  FENCE.VIEW.ASYNC.S ;  /* 0x00000000000073c6 */ /* 0x000e360000000000 */
[----:B0-----:R0:W1:Y:S01]  /*0280*/  SYNCS.EXCH.64 URZ, [UR8], UR4 ;  /* 0x00000004083f75b2 */ /* 0x0010620008000100 */
[----:B------:R0:W2:Y:S01]  /*0290*/  SYNCS.EXCH.64 URZ, [UR8+0x50], UR6 ;  /* 0x00005006083f75b2 */ /* 0x0000a20008000100 */
[----:B------:R0:W3:Y:S01]  /*02a0*/  SYNCS.EXCH.64 URZ, [UR8+0x8], UR4 ;  /* 0x00000804083f75b2 */ /* 0x0000e20008000100 */
[----:B------:R0:W4:Y:S01]  /*02b0*/  SYNCS.EXCH.64 URZ, [UR8+0x58], UR6 ;  /* 0x00005806083f75b2 */ /* 0x0001220008000100 */
[----:B------:R0:W0:Y:S01]  /*02c0*/  SYNCS.EXCH.64 URZ, [UR8+0x10], UR4 ;  /* 0x00001004083f75b2 */ /* 0x0000220008000100 */
        /* <DEDUP_REMOVED lines=15> */
[----:B------:R-:W-:Y:S01]  /*03c0*/  NOP ;  /* 0x0000000000007918 */ /* 0x000fe20000000000 */
.L_x_3:
[----:B0-----:R-:W-:Y:S05]  /*03d0*/  BSYNC B0 ;  /* 0x0000000000007941 */ /* 0x001fea0003800000 */
.L_x_2:
[----:B------:R-:W0:Y:S01]  /*03e0*/  SHFL.IDX PT, R6, R0, RZ, 0x1f ;  /* 0x00001fff00067589 */ /* 0x000e2200000e0000 */
[----:B------:R-:W-:Y:S01]  /*03f0*/  ELECT P0, URZ, PT ;  /* 0x00000000003f782f */ /* 0x000fe20003800000 */
[----:B------:R-:W-:Y:S01]  /*0400*/  NOP ;  /* 0x0000000000007918 */ /* 0x000fe20000000000 */
[----:B------:R-:W-:Y:S01]  /*0410*/  ELECT P1, URZ, PT ;  /* 0x00000000003f782f */ /* 0x000fe20003820000 */
[----:B------:R-:W5:Y:S01]  /*0420*/  SHFL.IDX PT, R3, R0, RZ, 0x1f ;  /* 0x00001fff00037589 */ /* 0x000f6200000e0000 */
[----:B------:R-:W-:Y:S01]  /*0430*/  UMOV UR4, 0x20 ;  /* 0x0000002000047882 */ /* 0x000fe20000000000 */
[----:B------:R-:W-:Y:S01]  /*0440*/  UMOV UR11, 0x80 ;  /* 0x00000080000b7882 */ /* 0x000fe20000000000 */
[----:B------:R-:W-:Y:S01]  /*0450*/  NOP ;  /* 0x0000000000007918 */ /* 0x000fe20000000000 */
[----:B------:R-:W1:Y:S01]  /*0460*/  SHFL.IDX PT, R4, R4, RZ, 0x1f ;  /* 0x00001fff04047589 */ /* 0x000e6200000e0000 */
[C---:B------:R-:W-:Y:S01]  /*0470*/  VIADD R33, R5.reuse, 0xffffffff ;  /* 0xffffffff05217836 */ /* 0x040fe20000000000 */
[----:B------:R-:W-:Y:S01]  /*0480*/  ULDC.64 UR20, c[0x0][0x208] ;  /* 0x0000820000147ab9 */ /* 0x000fe20000000a00 */
[----:B------:R-:W-:-:S03]  /*0490*/  ISETP.NE.AND P2, PT, R5, RZ, PT ;  /* 0x000000ff0500720c */ /* 0x000fc60003f45270 */
[----:B------:R-:W-:Y:S02]  /*04a0*/  ISETP.GE.U32.AND P3, PT, R33, 0x2, PT ;  /* 0x000000022100780c */ /* 0x000fe40003f66070 */
[----:B0-----:R-:W-:Y:S02]  /*04b0*/  ISETP.NE.OR P0, PT, R6, RZ, !P0 ;  /* 0x000000ff0600720c */ /* 0x001fe40004705670 */
[----:B-----5:R-:W-:Y:S02]  /*04c0*/  ISETP.NE.OR P1, PT, R3, RZ, !P1 ;  /* 0x000000ff0300720c */ /* 0x020fe40004f25670 */
[----:B------:R-:W-:Y:S02]  /*04d0*/  SHF.R.S32.HI R3, RZ, 0x1f, R2 ;  /* 0x0000001fff037819 */ /* 0x000fe40000011402 */
[----:B-1----:R-:W-:Y:S02]  /*04e0*/  R2UR UR12, R4 ;  /* 0x00000000040c72ca */ /* 0x002fe400000e0000 */
[----:B------:R-:W-:-:S05]  /*04f0*/  LEA.HI R3, R3, R2, RZ, 0x2 ;  /* 0x0000000203037211 */ /* 0x000fca00078f10ff */
[----:B------:R-:W-:Y:S01]  /*0500*/  VOTEU.ALL UP0, P0 ;  /* 0x00000000003f7886 */ /* 0x000fe20000000000 */
[----:B------:R-:W-:Y:S01]  /*0510*/  LOP3.LUT R3, R3, 0xfffffffc, RZ, 0xc0, !PT ;  /* 0xfffffffc03037812 */ /* 0x000fe200078ec0ff */
[----:B------:R-:W-:-:S03]  /*0520*/  VOTEU.ALL UP1, P1 ;  /* 0x00000000003f7886 */ /* 0x000fc60000820000 */
[----:B------:R-:W0:Y:S01]  /*0530*/  @!UP0 S2UR UR7, SR_CgaCtaId ;  /* 0x00000000000789c3 */ /* 0x000e220000008800 */
[----:B------:R-:W-:Y:S01]  /*0540*/  @!UP0 UMOV UR6, 0x400 ;  /* 0x0000040000068882 */ /* 0x000fe20000000000 */
[----:B------:R-:W-:-:S04]  /*0550*/  @!UP0 UIADD3 UR4, -UR4, 0x100000, URZ ;  /* 0x0010000004048890 */ /* 0x000fc8000fffe13f */
[----:B------:R-:W-:Y:S02]  /*0560*/  @!UP0 USHF.L.U32 UR5, UR4, 0xb, URZ ;  /* 0x0000000b04058899 */ /* 0x000fe4000800063f */
[----:B------:R-:W-:Y:S01]  /*0570*/  @!UP0 USHF.L.U32 UR4, UR4, 0x1, URZ ;  /* 0x0000000104048899 */ /* 0x000fe2000800063f */
[----:B------:R-:W-:Y:S01]  /*0580*/  IMAD.IADD R20, R2, 0x1, -R3 ;  /* 0x0000000102147824 */ /* 0x000fe200078e0a03 */
[----:B------:R-:W-:Y:S01]  /*0590*/  @!UP1 UMOV UR9, 0x400 ;  /* 0x0000040000099882 */ /* 0x000fe20000000000 */
[----:B------:R-:W-:Y:S01]  /*05a0*/  VOTEU.ALL UP2, P1 ;  /* 0x00000000003f7886 */ /* 0x000fe20000840000 */
[----:B------:R-:W-:Y:S01]  /*05b0*/  VOTEU.ALL UP3, P1 ;  /* 0x00000000003f7886 */ /* 0x000fe20000860000 */
[----:B------:R-:W-:Y:S01]  /*05c0*/  VOTEU.ALL UP4, P1 ;  /* 0x00000000003f7886 */ /* 0x000fe20000880000 */
[----:B------:R-:W1:Y:S01]  /*05d0*/  @!UP1 S2UR UR10, SR_CgaCtaId ;  /* 0x00000000000a99c3 */ /* 0x000e620000008800 */
[----:B------:R-:W-:Y:S01]  /*05e0*/  VOTEU.ALL UP5, P1 ;  /* 0x00000000003f7886 */ /* 0x000fe200008a0000 */
[----:B------:R-:W-:-:S04]  /*05f0*/  SHF.R.S32.HI R3, RZ, 0x1f, R10 ;  /* 0x0000001fff037819 */ /* 0x000fc8000001140a */
[----:B------:R-:W-:-:S04]  /*0600*/  LEA.HI R3, R3, R10, RZ, 0x7 ;  /* 0x0000000a03037211 */ /* 0x000fc800078f38ff */
[----:B------:R-:W-:-:S05]  /*0610*/  LOP3.LUT R3, R3, 0xffffff80, RZ, 0xc0, !PT ;  /* 0xffffff8003037812 */ /* 0x000fca00078ec0ff */
[----:B------:R-:W-:Y:S01]  /*0620*/  IMAD.IADD R11, R10, 0x1, -R3 ;  /* 0x000000010a0b7824 */ /* 0x000fe200078e0a03 */
[----:B0-----:R-:W-:Y:S02]  /*0630*/  @!UP0 ULEA UR8, UR7, UR6, 0x18 ;  /* 0x0000000607088291 */ /* 0x001fe4000f8ec03f */
[----:B------:R-:W-:-:S04]  /*0640*/  @!UP1 UIADD3 UR6, -UR11, 0x100000, URZ ;  /* 0x001000000b069890 */ /* 0x000fc8000fffe13f */
[----:B------:R-:W-:Y:S02]  /*0650*/  @!UP1 USHF.L.U32 UR7, UR6, 0xb, URZ ;  /* 0x0000000b06079899 */ /* 0x000fe4000800063f */
[----:B------:R-:W-:Y:S01]  /*0660*/  @!UP1 USHF.L.U32 UR6, UR6, 0x1, URZ ;  /* 0x0000000106069899 */ /* 0x000fe2000800063f */
[----:B------:R-:W-:Y:S01]  /*0670*/  VOTEU.ALL UP0, P0 ;  /* 0x00000000003f7886 */ /* 0x000fe20000000000 */
[----:B-1----:R-:W-:Y:S01]  /*0680*/  @!UP1 ULEA UR9, UR10, UR9, 0x18 ;  /* 0x000000090a099291 */ /* 0x002fe2000f8ec03f */
[----:B------:R-:W-:Y:S02]  /*0690*/  VOTEU.ALL UP1, P0 ;  /* 0x00000000003f7886 */ /* 0x000fe40000020000 */
[----:B------:R-:W-:Y:S01]  /*06a0*/  ULDC.64 UR10, c[0x0][0x698] ;  /* 0x0001a600000a7ab9 */ /* 0x000fe20000000a00 */
[----:B------:R-:W-:Y:S01]  /*06b0*/  ISETP.NE.AND P0, PT, R20, 0x3, PT ;  /* 0x000000031400780c */ /* 0x000fe20003f05270 */
[----:B------:R-:W0:Y:S02]  /*06c0*/  FENCE.VIEW.ASYNC.S ;  /* 0x00000000000073c6 */ /* 0x000e240000000000 */
[----:B0-----:R0:W2:Y:S01]  /*06d0*/  @!UP0 SYNCS.EXCH.64 URZ, [UR8+0xd0], UR4 ;  /* 0x0000d004083f85b2 */ /* 0x0010a20008000100 */
[----:B------:R-:W-:-:S02]  /*06e0*/  ISETP.NE.U32.AND P1, PT, RZ, UR10, PT ;  /* 0x0000000aff007c0c */ /* 0x000fc4000bf25070 */
[----:B------:R-:W-:Y:S02]  /*06f0*/  ISETP.EQ.OR P0, PT, R20, RZ, !P0 ;  /* 0x000000ff1400720c */ /* 0x000fe40004702670 */
[----:B------:R-:W-:Y:S02]  /*0700*/  ISETP.NE.AND.EX P1, PT, RZ, UR11, PT, P1 ;  /* 0x0000000bff007c0c */ /* 0x000fe4000bf25310 */
[----:B------:R-:W-:-:S04]  /*0710*/  ISETP.EQ.AND P0, PT, R5, RZ, P0 ;  /* 0x000000ff0500720c */ /* 0x000fc80000702270 */
[----:B------:R-:W-:-:S04]  /*0720*/  SEL R7, RZ, 0x1, !P0 ;  /* 0x00000001ff077807 */ /* 0x000fc80004000000 */
[----:B------:R-:W-:Y:S01]  /*0730*/  SEL R7, R7, 0x2, P3 ;  /* 0x0000000207077807 */ /* 0x000fe20001800000 */
[----:B------:R0:W2:Y:S01]  /*0740*/  @!UP1 SYNCS.EXCH.64 URZ, [UR8+0xd8], UR4 ;  /* 0x0000d804083f95b2 */ /* 0x0000a20008000100 */
[----:B------:R-:W-:Y:S01]  /*0750*/  NOP ;  /* 0x0000000000007918 */ /* 0x000fe20000000000 */
[----:B------:R0:W2:Y:S01]  /*0760*/  @!UP2 SYNCS.EXCH.64 URZ, [UR9+0xb0], UR6 ;  /* 0x0000b006093fa5b2 */ /* 0x0000a20008000100 */
[----:B------:R0:W2:Y:S01]  /*0770*/  @!UP3 SYNCS.EXCH.64 URZ, [UR9+0xb8], UR6 ;  /* 0x0000b806093fb5b2 */ /* 0x0000a20008000100 */
[----:B------:R0:W2:Y:S01]  /*0780*/  @!UP4 SYNCS.EXCH.64 URZ, [UR9+0xc0], UR6 ;  /* 0x0000c006093fc5b2 */ /* 0x0000a20008000100 */
[----:B------:R0:W2:Y:S01]  /*0790*/  @!UP5 SYNCS.EXCH.64 URZ, [UR9+0xc8], UR6 ;  /* 0x0000c806093fd5b2 */ /* 0x0000a20008000100 */
[----:B------:R-:W-:Y:S01]  /*07a0*/  NOP ;  /* 0x0000000000007918 */ /* 0x000fe20000000000 */
[----:B--234-:R-:W-:Y:S06]  /*07b0*/  BAR.SYNC.DEFER_BLOCKING 0x0 ;  /* 0x0000000000007b1d */ /* 0x01cfec0000010000 */
[----:B0-----:R-:W-:Y:S05]  /*07c0*/  @!P1 BRA `(.L_x_4) ;  /* 0x00000000001c9947 */ /* 0x001fea0003800000 */
[----:B------:R-:W0:Y:S02]  /*07d0*/  LDC.64 R2, c[0x0][0x698] ;  /* 0x0001a600ff027b82 */ /* 0x000e240000000a00 */
[----:B0-----:R-:W2:Y:S02]  /*07e0*/  LDG.E.64 R2, desc[UR20][R2.64] ;  /* 0x0000001402027981 */ /* 0x001ea4000c1e1b00 */
[----:B--2---:R-:W-:-:S04]  /*07f0*/  ISETP.NE.U32.AND P0, PT, R2, RZ, PT ;  /* 0x000000ff0200720c */ /* 0x004fc80003f05070 */
[----:B------:R-:W-:-:S13]  /*0800*/  ISETP.NE.AND.EX P0, PT, R3, RZ, PT, P0 ;  /* 0x000000ff0300720c */ /* 0x000fda0003f05300 */
[----:B------:R-:W-:Y:S05]  /*0810*/  @!P0 BRA `(.L_x_4) ;  /* 0x0000000000088947 */ /* 0x000fea0003800000 */
[----:B------:R2:W5:Y:S01]  /*0820*/  LD.E R12, desc[UR20][R2.64] ;  /* 0x00000014020c7980 */ /* 0x000562000c101900 */
[----:B------:R-:W-:Y:S05]  /*0830*/  BRA `(.L_x_5) ;  /* 0x0000000000207947 */ /* 0x000fea0003800000 */
.L_x_4:
[----:B------:R-:W-:Y:S02]  /*0840*/  ULDC.64 UR4, c[0x0][0x688] ;  /* 0x0001a20000047ab9 */ /* 0x000fe40000000a00 */
[----:B------:R-:W-:-:S04]  /*0850*/  ISETP.NE.U32.AND P0, PT, RZ, UR4, PT ;  /* 0x00000004ff007c0c */ /* 0x000fc8000bf05070 */
[----:B------:R-:W-:-:S13]  /*0860*/  ISETP.NE.AND.EX P0, PT, RZ, UR5, PT, P0 ;  /* 0x00000005ff007c0c */ /* 0x000fda000bf05300 */
[----:B------:R-:W-:Y:S05]  /*0870*/  @!P0 BRA `(.L_x_6) ;  /* 0x00000000000c8947 */ /* 0x000fea0003800000 */
[----:B------:R-:W0:Y:S02]  /*0880*/  LDC.64 R12, c[0x0][0x688] ;  /* 0x0001a200ff0c7b82 */ /* 0x000e240000000a00 */
[----:B0-----:R0:W5:Y:S01]  /*0890*/  LDG.E R12, desc[UR20][R12.64] ;  /* 0x000000140c0c7981 */ /* 0x001162000c1e1900 */
[----:B------:R-:W-:Y:S05]  /*08a0*/  BRA `(.L_x_5) ;  /* 0x0000000000047947 */ /* 0x000fea0003800000 */
.L_x_6:
[----:B------:R-:W1:Y:S02]  /*08b0*/  LDC R12, c[0x0][0x680] ;  /* 0x0001a000ff0c7b82 */ /* 0x000e640000000800 */
.L_x_5:
[----:B------:R-:W-:Y:S02]  /*08c0*/  ULDC.64 UR4, c[0x0][0x6a0] ;  /* 0x0001a80000047ab9 */ /* 0x000fe40000000a00 */
[----:B------:R-:W-:-:S04]  /*08d0*/  ISETP.NE.U32.AND P0, PT, RZ, UR4, PT ;  /* 0x00000004ff007c0c */ /* 0x000fc8000bf05070 */
[----:B------:R-:W-:-:S13]  /*08e0*/  ISETP.NE.AND.EX P0, PT, RZ, UR5, PT, P0 ;  /* 0x00000005ff007c0c */ /* 0x000fda000bf05300 */
[----:B------:R-:W-:Y:S05]  /*08f0*/  @!P0 BRA `(.L_x_7) ;  /* 0x00000000001c8947 */ /* 0x000fea0003800000 */
[----:B--2---:R-:W2:Y:S02]  /*0900*/  LDC.64 R2, c[0x0][0x6a0] ;  /* 0x0001a800ff027b82 */ /* 0x004ea40000000a00 */
[----:B--2---:R-:W2:Y:S02]  /*0910*/  LDG.E.64 R2, desc[UR20][R2.64] ;  /* 0x0000001402027981 */ /* 0x004ea4000c1e1b00 */
[----:B--2---:R-:W-:-:S04]  /*0920*/  ISETP.NE.U32.AND P0, PT, R2, RZ, PT ;  /* 0x000000ff0200720c */ /* 0x004fc80003f05070 */
[----:B------:R-:W-:-:S13]  /*0930*/  ISETP.NE.AND.EX P0, PT, R3, RZ, PT, P0 ;  /* 0x000000ff0300720c */ /* 0x000fda0003f05300 */
[----:B------:R-:W-:Y:S05]  /*0940*/  @!P0 BRA `(.L_x_7) ;  /* 0x0000000000088947 */ /* 0x000fea0003800000 */
[----:B0-----:R4:W5:Y:S01]  /*0950*/  LD.E R13, desc[UR20][R2.64] ;  /* 0x00000014020d7980 */ /* 0x001962000c101900 */
[----:B------:R-:W-:Y:S05]  /*0960*/  BRA `(.L_x_8) ;  /* 0x0000000000207947 */ /* 0x000fea0003800000 */
.L_x_7:
[----:B------:R-:W-:Y:S02]  /*0970*/  ULDC.64 UR4, c[0x0][0x690] ;  /* 0x0001a40000047ab9 */ /* 0x000fe40000000a00 */
[----:B------:R-:W-:-:S04]  /*0980*/  ISETP.NE.U32.AND P0, PT, RZ, UR4, PT ;  /* 0x00000004ff007c0c */ /* 0x000fc8000bf05070 */
[----:B------:R-:W-:-:S13]  /*0990*/  ISETP.NE.AND.EX P0, PT, RZ, UR5, PT, P0 ;  /* 0x00000005ff007c0c */ /* 0x000fda000bf05300 */
[----:B------:R-:W-:Y:S05]  /*09a0*/  @!P0 BRA `(.L_x_9) ;  /* 0x00000000000c8947 */ /* 0x000fea0003800000 */
[----:B--2---:R-:W0:Y:S02]  /*09b0*/  LDC.64 R2, c[0x0][0x690] ;  /* 0x0001a400ff027b82 */ /* 0x004e240000000a00 */
[----:B0-----:R3:W5:Y:S01]  /*09c0*/  LDG.E R13, desc[UR20][R2.64] ;  /* 0x00000014020d7981 */ /* 0x001762000c1e1900 */
[----:B------:R-:W-:Y:S05]  /*09d0*/  BRA `(.L_x_8) ;  /* 0x0000000000047947 */ /* 0x000fea0003800000 */
.L_x_9:
[----:B0-----:R-:W0:Y:S02]  /*09e0*/  LDC R13, c[0x0][0x684] ;  /* 0x0001a100ff0d7b82 */ /* 0x001e240000000800 */
.L_x_8:
[----:B------:R-:W1:Y:S01]  /*09f0*/  LDC R0, c[0x0][0x75c] ;  /* 0x0001d700ff007b82 */ /* 0x000e620000000800 */
[----:B------:R-:W2:Y:S01]  /*0a00*/  S2R R21, SR_CTAID.Y ;  /* 0x0000000000157919 */ /* 0x000ea20000002600 */
[----:B------:R-:W-:Y:S01]  /*0a10*/  ULDC UR8, c[0x0][0x604] ;  /* 0x0001810000087ab9 */ /* 0x000fe20000000800 */
[----:B------:R-:W-:Y:S01]  /*0a20*/  ISETP.NE.AND P0, PT, R5, 0x2, PT ;  /* 0x000000020500780c */ /* 0x000fe20003f05270 */
[----:B------:R-:W-:Y:S01]  /*0a30*/  UIADD3 UR8, UR8, 0x3f, URZ ;  /* 0x0000003f08087890 */ /* 0x000fe2000fffe03f */
[----:B------:R-:W0:Y:S01]  /*0a40*/  S2R R14, SR_CTAID.X ;  /* 0x00000000000e7919 */ /* 0x000e220000002500 */
[----:B------:R-:W-:Y:S01]  /*0a50*/  UMOV UR5, URZ ;  /* 0x0000003f00057c82 */ /* 0x000fe20008000000 */
[----:B------:R-:W-:Y:S01]  /*0a60*/  UMOV UR4, URZ ;  /* 0x0000003f00047c82 */ /* 0x000fe20008000000 */
[----:B------:R-:W-:Y:S01]  /*0a70*/  USHF.R.S32.HI UR9, URZ, 0x1f, UR8 ;  /* 0x0000001f3f097899 */ /* 0x000fe20008011408 */
[----:B------:R-:W-:-:S03]  /*0a80*/  ULDC.64 UR10, c[0x0][0x750] ;  /* 0x0001d400000a7ab9 */ /* 0x000fc60000000a00 */
[----:B------:R-:W-:Y:S01]  /*0a90*/  ULEA.HI UR9, UR9, UR8, URZ, 0x6 ;  /* 0x0000000809097291 */ /* 0x000fe2000f8f303f */
[----:B-1----:R-:W-:-:S13]  /*0aa0*/  ISETP.NE.AND P3, PT, R0, 0x1, PT ;  /* 0x000000010000780c */ /* 0x002fda0003f65270 */
[----:B------:R-:W0:Y:S01]  /*0ab0*/  @P3 LDC R15, c[0x0][0x10] ;  /* 0x00000400ff0f3b82 */ /* 0x000e220000000800 */
[----:B--234-:R-:W-:Y:S02]  /*0ac0*/  @P3 IMAD.MOV.U32 R2, RZ, RZ, R21 ;  /* 0x000000ffff023224 */ /* 0x01cfe400078e0015 */
[----:B------:R-:W-:Y:S02]  /*0ad0*/  @P3 IMAD.MOV.U32 R3, RZ, RZ, RZ ;  /* 0x000000ffff033224 */ /* 0x000fe400078e00ff */
[----:B------:R-:W-:-:S03]  /*0ae0*/  @P3 IMAD.MOV.U32 R5, RZ, RZ, RZ ;  /* 0x000000ffff053224 */ /* 0x000fc600078e00ff */
[----:B------:R-:W1:Y:S01]  /*0af0*/  @!P3 LDC R9, c[0x0][0xc] ;  /* 0x00000300ff09bb82 */ /* 0x000e620000000800 */
[----:B------:R-:W-:Y:S01]  /*0b00*/  ULDC UR6, c[0x0][0xc] ;  /* 0x0000030000067ab9 */ /* 0x000fe20000000800 */
[----:B------:R-:W-:Y:S02]  /*0b10*/  ULDC UR7, c[0x0][0x10] ;  /* 0x0000040000077ab9 */ /* 0x000fe40000000800 */
[----:B------:R-:W-:-:S04]  /*0b20*/  UIMAD.WIDE.U32 UR6, UR6, UR7, URZ ;  /* 0x00000007060672a5 */ /* 0x000fc8000f8e003f */
[----:B------:R-:W2:Y:S01]  /*0b30*/  LDC R8, c[0x0][0x14] ;  /* 0x00000500ff087b82 */ /* 0x000ea20000000800 */
[----:B0-----:R-:W-:-:S04]  /*0b40*/  @P3 IMAD.WIDE.U32 R2, R14, R15, R2 ;  /* 0x0000000f0e023225 */ /* 0x001fc800078e0002 */
[----:B------:R-:W-:Y:S02]  /*0b50*/  IMAD.MOV.U32 R15, RZ, RZ, RZ ;  /* 0x000000ffff0f7224 */ /* 0x000fe400078e00ff */
[----:B------:R-:W-:Y:S02]  /*0b60*/  @P3 IMAD.IADD R3, R3, 0x1, R5 ;  /* 0x0000000103033824 */ /* 0x000fe400078e0205 */
[----:B-1----:R-:W-:-:S04]  /*0b70*/  @!P3 IMAD.WIDE.U32 R4, R9, R21, R14 ;  /* 0x000000150904b225 */ /* 0x002fc800078e000e */
[----:B------:R-:W-:Y:S02]  /*0b80*/  @!P3 IMAD.MOV.U32 R2, RZ, RZ, R4 ;  /* 0x000000ffff02b224 */ /* 0x000fe400078e0004 */
[----:B------:R-:W-:Y:S02]  /*0b90*/  @!P3 IMAD.MOV.U32 R3, RZ, RZ, R5 ;  /* 0x000000ffff03b224 */ /* 0x000fe400078e0005 */
[C---:B--2---:R-:W-:Y:S02]  /*0ba0*/  IMAD R17, R8.reuse, UR7, RZ ;  /* 0x0000000708117c24 */ /* 0x044fe4000f8e02ff */
[----:B------:R-:W-:Y:S01]  /*0bb0*/  IMAD.WIDE.U32 R8, R8, UR6, RZ ;  /* 0x0000000608087c25 */ /* 0x000fe2000f8e00ff */
[----:B------:R-:W-:-:S03]  /*0bc0*/  USHF.R.S32.HI UR6, URZ, 0x6, UR9 ;  /* 0x000000063f067899 */ /* 0x000fc60008011409 */
[----:B------:R-:W-:Y:S01]  /*0bd0*/  IMAD.IADD R0, R9, 0x1, R17 ;  /* 0x0000000109007824 */ /* 0x000fe200078e0211 */
[----:B------:R-:W-:Y:S08]  /*0be0*/  @P0 BRA `(.L_x_10) ;  /* 0x0000000000200947 */ /* 0x000ff00003800000 */
[----:B------:R-:W-:Y:S01]  /*0bf0*/  UISETP.GE.U32.AND UP0, UPT, UR6, 0xa, UPT ;  /* 0x0000000a0600788c */ /* 0x000fe2000bf06070 */
[----:B------:R-:W-:Y:S01]  /*0c00*/  IADD3 R2, P0, R2, R8, RZ ;  /* 0x0000000802027210 */ /* 0x000fe20007f1e0ff */
[----:B------:R-:W-:-:S04]  /*0c10*/  UIMAD.WIDE.U32 UR4, UR6, -0x33333333, URZ ;  /* 0xcccccccd060478a5 */ /* 0x000fc8000f8e003f */
[----:B------:R-:W-:Y:S01]  /*0c20*/  USHF.R.U32.HI UR5, URZ, 0x3, UR5 ;  /* 0x000000033f057899 */ /* 0x000fe20008011605 */
[----:B------:R-:W-:Y:S02]  /*0c30*/  IMAD.X R3, R0, 0x1, R3, P0 ;  /* 0x0000000100037824 */ /* 0x000fe400000e0603 */
[----:B------:R-:W-:Y:S02]  /*0c40*/  UMOV UR4, URZ ;  /* 0x0000003f00047c82 */ /* 0x000fe40008000000 */
[----:B------:R-:W-:Y:S02]  /*0c50*/  @UP0 ULOP3.LUT UR4, UR5, 0x1, URZ, 0xc0, !UPT ;  /* 0x0000000105040892 */ /* 0x000fe4000f8ec03f */
[----:B------:R-:W-:-:S12]  /*0c60*/  UIMAD UR5, UR5, -0xa, UR6 ;  /* 0xfffffff6050578a4 */ /* 0x000fd8000f8e0206 */
.L_x_10:
[----:B------:R-:W-:Y:S01]  /*0c70*/  ISETP.GE.U32.AND P0, PT, R2, UR10, PT ;  /* 0x0000000a02007c0c */ /* 0x000fe2000bf06070 */
[----:B------:R-:W-:Y:S01]  /*0c80*/  IMAD.MOV.U32 R6, RZ, RZ, -0x1 ;  /* 0xffffffffff067424 */ /* 0x000fe200078e00ff */
[----:B------:R-:W-:Y:S01]  /*0c90*/  PRMT R16, RZ, 0x7610, R16 ;  /* 0x00007610ff107816 */ /* 0x000fe20000000010 */
[----:B------:R-:W-:Y:S01]  /*0ca0*/  IMAD.MOV.U32 R5, RZ, RZ, -0x1 ;  /* 0xffffffffff057424 */ /* 0x000fe200078e00ff */
[----:B------:R-:W-:Y:S01]  /*0cb0*/  ISETP.GE.U32.AND.EX P0, PT, R3, UR11, PT, P0 ;  /* 0x0000000b03007c0c */ /* 0x000fe2000bf06100 */
[----:B------:R-:W-:-:S12]  /*0cc0*/  IMAD.MOV.U32 R4, RZ, RZ, -0x1 ;  /* 0xffffffffff047424 */ /* 0x000fd800078e00ff */
[----:B------:R-:W-:Y:S05]  /*0cd0*/  @P0 BRA `(.L_x_11) ;  /* 0x00000004005c0947 */ /* 0x000fea0003800000 */
[----:B------:R-:W0:Y:S01]  /*0ce0*/  LDC.64 R24, c[0x0][0x728] ;  /* 0x0001ca00ff187b82 */ /* 0x000e220000000a00 */
[----:B------:R-:W-:Y:S02]  /*0cf0*/  IMAD.MOV.U32 R4, RZ, RZ, R2 ;  /* 0x000000ffff047224 */ /* 0x000fe400078e0002 */
[----:B------:R-:W-:-:S05]  /*0d00*/  IMAD.MOV.U32 R5, RZ, RZ, R3 ;  /* 0x000000ffff057224 */ /* 0x000fca00078e0003 */
[----:B------:R-:W1:Y:S08]  /*0d10*/  LDC R6, c[0x0][0x730] ;  /* 0x0001cc00ff067b82 */ /* 0x000e700000000800 */
[----:B------:R-:W2:Y:S01]  /*0d20*/  LDC.64 R26, c[0x0][0x720] ;  /* 0x0001c800ff1a7b82 */ /* 0x000ea20000000a00 */
[----:B0-----:R-:W-:-:S04]  /*0d30*/  ISETP.NE.U32.AND P0, PT, R24, RZ, PT ;  /* 0x000000ff1800720c */ /* 0x001fc80003f05070 */
[----:B------:R-:W-:-:S13]  /*0d40*/  ISETP.NE.AND.EX P0, PT, R25, RZ, PT, P0 ;  /* 0x000000ff1900720c */ /* 0x000fda0003f05300 */
[----:B-12---:R-:W-:Y:S05]  /*0d50*/  @!P0 BRA `(.L_x_12) ;  /* 0x0000000000288947 */ /* 0x006fea0003800000 */
[----:B------:R-:W0:Y:S02]  /*0d60*/  LDC R19, c[0x0][0x734] ;  /* 0x0001cd00ff137b82 */ /* 0x000e240000000800 */
[----:B0-----:R-:W-:-:S05]  /*0d70*/  IADD3 R19, P0, R2, R19, RZ ;  /* 0x0000001302137210 */ /* 0x001fca0007f1e0ff */
[----:B------:R-:W-:-:S04]  /*0d80*/  IMAD.X R23, RZ, RZ, R3, P0 ;  /* 0x000000ffff177224 */ /* 0x000fc800000e0603 */
[----:B------:R-:W-:-:S04]  /*0d90*/  IMAD.WIDE.U32 R4, R23, R24, RZ ;  /* 0x0000001817047225 */ /* 0x000fc800078e00ff */
[----:B------:R-:W-:-:S04]  /*0da0*/  IMAD.WIDE.U32 R16, P0, R19, R25, R4 ;  /* 0x0000001913107225 */ /* 0x000fc80007800004 */
[----:B------:R-:W-:-:S04]  /*0db0*/  IMAD.WIDE.U32 R4, R19, R24, RZ ;  /* 0x0000001813047225 */ /* 0x000fc800078e00ff */
[----:B------:R-:W-:Y:S01]  /*0dc0*/  IMAD.X R19, RZ, RZ, RZ, P0 ;  /* 0x000000ffff137224 */ /* 0x000fe200000e06ff */
[----:B------:R-:W-:Y:S01]  /*0dd0*/  IADD3 RZ, P0, R5, R16, RZ ;  /* 0x0000001005ff7210 */ /* 0x000fe20007f1e0ff */
[----:B------:R-:W-:-:S04]  /*0de0*/  IMAD.MOV.U32 R18, RZ, RZ, R17 ;  /* 0x000000ffff127224 */ /* 0x000fc800078e0011 */
[----:B------:R-:W-:-:S08]  /*0df0*/  IMAD.WIDE.U32.X R4, R23, R25, R18, P0 ;  /* 0x0000001917047225 */ /* 0x000fd000000e0412 */
.L_x_12:
[--C-:B------:R-:W-:Y:S01]  /*0e00*/  SHF.R.U64 R32, R4, R6, R5.reuse ;  /* 0x0000000604207219 */ /* 0x100fe20000001205 */
[----:B------:R-:W0:Y:S01]  /*0e10*/  LDC.64 R28, c[0x0][0x740] ;  /* 0x0001d000ff1c7b82 */ /* 0x000e220000000a00 */
[----:B------:R-:W-:Y:S01]  /*0e20*/  I2FP.F32.U32 R4, R14 ;  /* 0x0000000e00047245 */ /* 0x000fe20000201000 */
[----:B------:R-:W-:Y:S01]  /*0e30*/  ULDC UR7, c[0x0][0x150] ;  /* 0x0000540000077ab9 */ /* 0x000fe20000000800 */
[----:B------:R-:W-:Y:S02]  /*0e40*/  SHF.R.U32.HI R5, RZ, R6, R5 ;  /* 0x00000006ff057219 */ /* 0x000fe40000011605 */
[----:B------:R-:W-:Y:S01]  /*0e50*/  IADD3 R17, P0, RZ, -R32, RZ ;  /* 0x80000020ff117210 */ /* 0x000fe20007f1e0ff */
[----:B------:R-:W-:Y:S01]  /*0e60*/  FMUL R6, R4, UR7 ;  /* 0x0000000704067c20 */ /* 0x000fe20008400000 */
[----:B------:R-:W-:Y:S01]  /*0e70*/  ULDC UR7, c[0x0][0x154] ;  /* 0x0000550000077ab9 */ /* 0x000fe20000000800 */
[----:B------:R-:W1:Y:S02]  /*0e80*/  LDC R18, c[0x0][0x718] ;  /* 0x0001c600ff127b82 */ /* 0x000e640000000800 */
[----:B------:R-:W-:-:S02]  /*0e90*/  IMAD.X R19, RZ, RZ, ~R5, P0 ;  /* 0x000000ffff137224 */ /* 0x000fc400000e0e05 */
[----:B------:R-:W2:Y:S01]  /*0ea0*/  F2I.U32.TRUNC.NTZ R6, R6 ;  /* 0x0000000600067305 */ /* 0x000ea2000020f000 */
[----:B------:R-:W-:-:S03]  /*0eb0*/  IMAD.WIDE.U32 R4, R17, R26, R2 ;  /* 0x0000001a11047225 */ /* 0x000fc600078e0002 */
[----:B------:R-:W3:Y:S01]  /*0ec0*/  LDC R15, c[0x0][0x144] ;  /* 0x00005100ff0f7b82 */ /* 0x000ee20000000800 */
[----:B------:R-:W-:-:S04]  /*0ed0*/  IMAD R16, R19, R26, RZ ;  /* 0x0000001a13107224 */ /* 0x000fc800078e02ff */
[----:B------:R-:W-:-:S03]  /*0ee0*/  IMAD R17, R17, R27, R16 ;  /* 0x0000001b11117224 */ /* 0x000fc600078e0210 */
[----:B------:R-:W4:Y:S01]  /*0ef0*/  LDC R22, c[0x0][0x708] ;  /* 0x0001c200ff167b82 */ /* 0x000f220000000800 */
[----:B------:R-:W-:Y:S01]  /*0f00*/  IMAD.IADD R17, R5, 0x1, R17 ;  /* 0x0000000105117824 */ /* 0x000fe200078e0211 */
[----:B0-----:R-:W-:Y:S01]  /*0f10*/  ISETP.NE.U32.AND P0, PT, R28, RZ, PT ;  /* 0x000000ff1c00720c */ /* 0x001fe20003f05070 */
[----:B--2---:R-:W-:-:S03]  /*0f20*/  IMAD.MOV R5, RZ, RZ, -R6 ;  /* 0x000000ffff057224 */ /* 0x004fc600078e0a06 */
[----:B------:R-:W-:Y:S02]  /*0f30*/  ISETP.NE.AND.EX P0, PT, R29, RZ, PT, P0 ;  /* 0x000000ff1d00720c */ /* 0x000fe40003f05300 */
[----:B------:R-:W0:Y:S01]  /*0f40*/  LDC R19, c[0x0][0x758] ;  /* 0x0001d600ff137b82 */ /* 0x000e220000000800 */
[-CC-:B-1----:R-:W-:Y:S02]  /*0f50*/  SHF.R.U64 R26, R4, R18.reuse, R17.reuse ;  /* 0x00000012041a7219 */ /* 0x182fe40000001211 */
[----:B------:R-:W-:Y:S02]  /*0f60*/  I2FP.F32.U32 R4, R21 ;  /* 0x0000001500047245 */ /* 0x000fe40000201000 */
[----:B------:R-:W-:Y:S01]  /*0f70*/  SHF.R.U32.HI R17, RZ, R18, R17 ;  /* 0x00000012ff117219 */ /* 0x000fe20000011611 */
[----:B------:R-:W-:Y:S02]  /*0f80*/  IMAD.MOV.U32 R18, RZ, RZ, 0x1 ;  /* 0x00000001ff127424 */ /* 0x000fe400078e00ff */
[----:B------:R-:W1:Y:S01]  /*0f90*/  LDC R24, c[0x0][0x148] ;  /* 0x00005200ff187b82 */ /* 0x000e620000000800 */
[----:B---3--:R-:W-:-:S02]  /*0fa0*/  IMAD R6, R15, R5, R14 ;  /* 0x000000050f067224 */ /* 0x008fc400078e020e */
[----:B------:R-:W-:Y:S01]  /*0fb0*/  FMUL R5, R4, UR7 ;  /* 0x0000000704057c20 */ /* 0x000fe20008400000 */
[----:B------:R-:W-:-:S04]  /*0fc0*/  IMAD.MOV.U32 R4, RZ, RZ, -0x1 ;  /* 0xffffffffff047424 */ /* 0x000fc800078e00ff */
[----:B------:R-:W2:Y:S01]  /*0fd0*/  LDC R25, c[0x0][0x700] ;  /* 0x0001c000ff197b82 */ /* 0x000ea20000000800 */
[-CC-:B----4-:R-:W-:Y:S02]  /*0fe0*/  SHF.R.U64 R34, R26, R22.reuse, R17.reuse ;  /* 0x000000161a227219 */ /* 0x190fe40000001211 */
[----:B------:R-:W-:Y:S02]  /*0ff0*/  SHF.R.U32.HI R14, RZ, R22, R17 ;  /* 0x00000016ff0e7219 */ /* 0x000fe40000011611 */
[----:B------:R3:W4:Y:S03]  /*1000*/  F2I.U32.TRUNC.NTZ R22, R5 ;  /* 0x0000000500167305 */ /* 0x000726000020f000 */
[----:B------:R-:W1:Y:S01]  /*1010*/  LDC R27, c[0x0][0x748] ;  /* 0x0001d200ff1b7b82 */ /* 0x000e620000000800 */
[-C--:B0-----:R-:W-:Y:S02]  /*1020*/  SHF.R.U64 R36, R34, R19.reuse, R14 ;  /* 0x0000001322247219 */ /* 0x081fe4000000120e */
[----:B------:R-:W-:-:S02]  /*1030*/  SHF.L.U32 R4, R4, R19, RZ ;  /* 0x0000001304047219 */ /* 0x000fc400000006ff */
[-C--:B------:R-:W-:Y:S02]  /*1040*/  SHF.R.U32.HI R14, RZ, R19.reuse, R14 ;  /* 0x00000013ff0e7219 */ /* 0x080fe4000001160e */
[----:B------:R-:W-:Y:S01]  /*1050*/  SHF.L.U32 R18, R18, R19, RZ ;  /* 0x0000001312127219 */ /* 0x000fe200000006ff */
[----:B------:R-:W0:Y:S01]  /*1060*/  LDC R31, c[0x0][0x738] ;  /* 0x0001ce00ff1f7b82 */ /* 0x000e220000000800 */
[----:B------:R-:W-:Y:S01]  /*1070*/  LOP3.LUT R19, RZ, R4, RZ, 0x33, !PT ;  /* 0x00000004ff137212 */ /* 0x000fe200078e33ff */
[----:B------:R-:W-:Y:S02]  /*1080*/  IMAD.MOV.U32 R4, RZ, RZ, R36 ;  /* 0x000000ffff047224 */ /* 0x000fe400078e0024 */
[----:B---3--:R-:W-:-:S04]  /*1090*/  IMAD.MOV.U32 R5, RZ, RZ, R14 ;  /* 0x000000ffff057224 */ /* 0x008fc800078e000e */
[----:B------:R-:W3:Y:S01]  /*10a0*/  LDC R30, c[0x0][0x710] ;  /* 0x0001c400ff1e7b82 */ /* 0x000ee20000000800 */
[----:B----4-:R-:W-:Y:S05]  /*10b0*/  @!P0 BRA `(.L_x_13) ;  /* 0x0000000000288947 */ /* 0x010fea0003800000 */
[----:B------:R-:W4:Y:S02]  /*10c0*/  LDC R17, c[0x0][0x74c] ;  /* 0x0001d300ff117b82 */ /* 0x000f240000000800 */
[----:B----4-:R-:W-:-:S05]  /*10d0*/  IADD3 R17, P0, R36, R17, RZ ;  /* 0x0000001124117210 */ /* 0x010fca0007f1e0ff */
        /* <DEDUP_REMOVED lines=8> */
.L_x_13:
[----:B-1----:R-:W-:Y:S01]  /*1160*/  SHF.R.U64 R4, R4, R27, R5 ;  /* 0x0000001b04047219 */ /* 0x002fe20000001205 */
[----:B--2---:R-:W-:Y:S01]  /*1170*/  VIADD R5, R25, 0xffffffff ;  /* 0xffffffff19057836 */ /* 0x004fe20000000000 */
[----:B------:R-:W-:Y:S01]  /*1180*/  LOP3.LUT R19, R34, R19, RZ, 0xc0, !PT ;  /* 0x0000001322137212 */ /* 0x000fe200078ec0ff */
[----:B------:R-:W-:Y:S02]  /*1190*/  IMAD.MOV R22, RZ, RZ, -R22 ;  /* 0x000000ffff167224 */ /* 0x000fe400078e0a16 */
[----:B------:R-:W-:Y:S01]  /*11a0*/  IMAD.MOV R14, RZ, RZ, -R4 ;  /* 0x000000ffff0e7224 */ /* 0x000fe200078e0a04 */
[----:B------:R-:W-:Y:S01]  /*11b0*/  LOP3.LUT R5, R26, R5, RZ, 0xc0, !PT ;  /* 0x000000051a057212 */ /* 0x000fe200078ec0ff */
[----:B------:R-:W-:Y:S02]  /*11c0*/  IMAD R19, R18, R4, R19 ;  /* 0x0000000412137224 */ /* 0x000fe400078e0213 */
[----:B------:R-:W-:Y:S02]  /*11d0*/  @P3 IMAD R6, R24, R22, R21 ;  /* 0x0000001618063224 */ /* 0x000fe400078e0215 */
[----:B0-----:R-:W-:-:S02]  /*11e0*/  IMAD R4, R14, R31, R36 ;  /* 0x0000001f0e047224 */ /* 0x001fc400078e0224 */
[----:B---3--:R-:W-:Y:S02]  /*11f0*/  IMAD R6, R19, R30, R6 ;  /* 0x0000001e13067224 */ /* 0x008fe400078e0206 */
[----:B------:R-:W-:Y:S02]  /*1200*/  IMAD R15, R4, R25, R5 ;  /* 0x00000019040f7224 */ /* 0x000fe400078e0205 */
[----:B------:R-:W-:Y:S02]  /*1210*/  IMAD.MOV.U32 R16, RZ, RZ, 0x1 ;  /* 0x00000001ff107424 */ /* 0x000fe400078e00ff */
[----:B------:R-:W-:Y:S01]  /*1220*/  IMAD.MOV.U32 R4, RZ, RZ, R32 ;  /* 0x000000ffff047224 */ /* 0x000fe200078e0020 */
[----:B------:R-:W-:Y:S02]  /*1230*/  SEL R5, R15, R6, !P3 ;  /* 0x000000060f057207 */ /* 0x000fe40005800000 */
[----:B------:R-:W-:-:S07]  /*1240*/  SEL R6, R6, R15, !P3 ;  /* 0x0000000f06067207 */ /* 0x000fce0005800000 */
.L_x_11:
[----:B------:R-:W-:Y:S05]  /*1250*/  @!P2 BRA `(.L_x_14) ;  /* 0x0000005c0024a947 */ /* 0x000fea0003800000 */
[----:B------:R-:W-:-:S13]  /*1260*/  ISETP.GT.U32.AND P0, PT, R33, 0x1, PT ;  /* 0x000000012100780c */ /* 0x000fda0003f04070 */
[----:B------:R-:W-:Y:S05]  /*1270*/  @P0 EXIT ;  /* 0x000000000000094d */ /* 0x000fea0003800000 */
.L_x_15:
[----:B------:R-:W-:-:S08]  /*1280*/  NOP ;  /* 0x0000000000007918 */ /* 0x000fd00000000000 */
[----:B------:R-:W0:Y:S02]  /*1290*/  USETMAXREG.TRY_ALLOC.CTAPOOL UP0, 0xe8 ;  /* 0x000000e8000079c8 */ /* 0x000e240008000600 */
[----:B0-----:R-:W-:-:S13]  /*12a0*/  PLOP3.LUT P0, PT, PT, PT, UP0, 0x80, 0x0 ;  /* 0x000000000000781c */ /* 0x001fda0003f0f008 */
[----:B------:R-:W-:Y:S05]  /*12b0*/  @!P0 BRA `(.L_x_15) ;  /* 0xfffffffc00f08947 */ /* 0x000fea000383ffff */
[----:B------:R-:W-:-:S13]  /*12c0*/  LOP3.LUT P0, RZ, R16, 0xff, RZ, 0xc0, !PT ;  /* 0x000000ff10ff7812 */ /* 0x000fda000780c0ff */
[----:B------:R-:W-:Y:S05]  /*12d0*/  @!P0 EXIT ;  /* 0x000000000000894d */ /* 0x000fea0003800000 */
[----:B------:R-:W0:Y:S01]  /*12e0*/  S2UR UR8, SR_CgaCtaId ;  /* 0x00000000000879c3 */ /* 0x000e220000008800 */
[----:B------:R-:W-:Y:S01]  /*12f0*/  SHF.R.S32.HI R14, RZ, 0x1f, R11 ;  /* 0x0000001fff0e7819 */ /* 0x000fe2000001140b */
[----:B------:R-:W-:Y:S01]  /*1300*/  UMOV UR7, 0x400 ;  /* 0x0000040000077882 */ /* 0x000fe20000000000 */
[-C--:B------:R-:W-:Y:S01]  /*1310*/  LEA.HI R10, R11, R11.reuse, RZ, 0x1 ;  /* 0x0000000b0b0a7211 */ /* 0x080fe200078f08ff */
[----:B------:R-:W-:Y:S01]  /*1320*/  UIADD3 UR9, UR12, -0x1, URZ ;  /* 0xffffffff0c097890 */ /* 0x000fe2000fffe03f */
[CC--:B------:R-:W-:Y:S01]  /*1330*/  LEA.HI R15, R14.reuse, R11.reuse, RZ, 0x2 ;  /* 0x0000000b0e0f7211 */ /* 0x0c0fe200078f10ff */
[----:B------:R-:W-:Y:S01]  /*1340*/  ULDC UR16, c[0x0][0x284] ;  /* 0x0000a10000107ab9 */ /* 0x000fe20000000800 */
[----:B------:R-:W-:Y:S01]  /*1350*/  LEA.HI R18, R14, R11, RZ, 0x5 ;  /* 0x0000000b0e127211 */ /* 0x000fe200078f28ff */
[----:B------:R-:W-:Y:S01]  /*1360*/  UISETP.NE.AND UP0, UPT, UR9, URZ, UPT ;  /* 0x0000003f0900728c */ /* 0x000fe2000bf05270 */
[--C-:B------:R-:W-:Y:S01]  /*1370*/  SHF.R.S32.HI R16, RZ, 0x2, R15.reuse ;  /* 0x00000002ff107819 */ /* 0x100fe2000001140f */
[----:B------:R-:W-:Y:S01]  /*1380*/  USHF.L.U32 UR19, UR6, 0x1, URZ ;  /* 0x0000000106137899 */ /* 0x000fe2000800063f */
[----:B------:R-:W-:Y:S01]  /*1390*/  SHF.R.S32.HI R17, RZ, 0x1f, R15 ;  /* 0x0000001fff117819 */ /* 0x000fe2000001140f */
[----:B------:R-:W-:Y:S01]  /*13a0*/  USEL UR11, URZ, 0x1, UP0 ;  /* 0x000000013f0b7887 */ /* 0x000fe20008000000 */
[----:B------:R-:W-:-:S02]  /*13b0*/  LOP3.LUT R14, R10, 0x3ffffe, RZ, 0xc0, !PT ;  /* 0x003ffffe0a0e7812 */ /* 0x000fc400078ec0ff */
[----:B------:R-:W-:Y:S02]  /*13c0*/  LOP3.LUT R20, R15, 0xfffffffc, RZ, 0xc0, !PT ;  /* 0xfffffffc0f147812 */ /* 0x000fe400078ec0ff */
[----:B------:R-:W-:Y:S01]  /*13d0*/  LEA.HI R15, R17, R16, RZ, 0x3 ;  /* 0x00000010110f7211 */ /* 0x000fe200078f18ff */
[C---:B------:R-:W-:Y:S01]  /*13e0*/  IMAD.IADD R14, R11.reuse, 0x1, -R14 ;  /* 0x000000010b0e7824 */ /* 0x040fe200078e0a0e */
[----:B------:R-:W-:Y:S01]  /*13f0*/  SHF.R.S32.HI R18, RZ, 0x5, R18 ;  /* 0x00000005ff127819 */ /* 0x000fe20000011412 */
[----:B------:R-:W-:Y:S01]  /*1400*/  IMAD.IADD R17, R11, 0x1, -R20 ;  /* 0x000000010b117824 */ /* 0x000fe200078e0a14 */
[----:B------:R-:W-:Y:S01]  /*1410*/  SHF.R.S32.HI R11, RZ, 0x1, R10 ;  /* 0x00000001ff0b7819 */ /* 0x000fe2000001140a */
[----:B------:R-:W-:Y:S01]  /*1420*/  IMAD.U32 R96, RZ, RZ, UR11 ;  /* 0x0000000bff607e24 */ /* 0x000fe2000f8e00ff */
[----:B------:R-:W-:Y:S01]  /*1430*/  LOP3.LUT R15, R15, 0xfffffff8, RZ, 0xc0, !PT ;  /* 0xfffffff80f0f7812 */ /* 0x000fe200078ec0ff */
[----:B0-----:R-:W-:Y:S01]  /*1440*/  ULEA UR7, UR8, UR7, 0x18 ;  /* 0x0000000708077291 */ /* 0x001fe2000f8ec03f */
[----:B------:R-:W-:Y:S01]  /*1450*/  LEA.HI R10, R10, R11, RZ, 0x1 ;  /* 0x0000000b0a0a7211 */ /* 0x000fe200078f08ff */
[----:B------:R-:W-:Y:S01]  /*1460*/  IMAD R14, R18, 0x2, R14 ;  /* 0x00000002120e7824 */ /* 0x000fe200078e020e */
[----:B------:R-:W-:Y:S01]  /*1470*/  USHF.L.U32 UR8, UR9, 0x3, URZ ;  /* 0x0000000309087899 */ /* 0x000fe2000800063f */
[----:B------:R-:W-:Y:S01]  /*1480*/  IMAD.IADD R15, R16, 0x1, -R15 ;  /* 0x00000001100f7824 */ /* 0x000fe200078e0a0f */
[----:B------:R-:W-:Y:S01]  /*1490*/  LOP3.LUT R10, R10, 0x7fffffe, RZ, 0xc0, !PT ;  /* 0x07fffffe0a0a7812 */ /* 0x000fe200078ec0ff */
[----:B------:R-:W-:Y:S01]  /*14a0*/  UIADD3 UR9, UR7, 0x180, URZ ;  /* 0x0000018007097890 */ /* 0x000fe2000fffe03f */
[----:B------:R-:W-:Y:S01]  /*14b0*/  VIMNMX R16, RZ, UR6, PT ;  /* 0x00000006ff107c48 */ /* 0x000fe2000bfe0100 */
[----:B------:R-:W-:Y:S01]  /*14c0*/  UIADD3 UR10, UR7, 0xa180, URZ ;  /* 0x0000a180070a7890 */ /* 0x000fe2000fffe03f */
[--C-:B------:R-:W-:Y:S01]  /*14d0*/  IMAD R14, R14, 0x8, R15.reuse ;  /* 0x000000080e0e7824 */ /* 0x100fe200078e020f */
[----:B------:R-:W-:Y:S01]  /*14e0*/  USHF.R.U32.HI UR9, URZ, 0x4, UR9 ;  /* 0x000000043f097899 */ /* 0x000fe20008011609 */
[----:B------:R-:W-:Y:S01]  /*14f0*/  IMAD.IADD R11, R11, 0x1, -R10 ;  /* 0x000000010b0b7824 */ /* 0x000fe200078e0a0a */
[----:B------:R-:W-:Y:S01]  /*1500*/  USHF.R.U32.HI UR10, URZ, 0x4, UR10 ;  /* 0x000000043f0a7899 */ /* 0x000fe2000801160a */
[C-C-:B------:R-:W-:Y:S01]  /*1510*/  IMAD R10, R18.reuse, 0x10, R15.reuse ;  /* 0x00000010120a7824 */ /* 0x140fe200078e020f */
[----:B------:R-:W-:Y:S01]  /*1520*/  UIADD3 UR22, UR7, 0xb0, URZ ;  /* 0x000000b007167890 */ /* 0x000fe2000fffe03f */
[----:B------:R-:W-:Y:S01]  /*1530*/  IMAD R15, R18, -0x10, -R15 ;  /* 0xfffffff0120f7824 */ /* 0x000fe200078e0a0f */
[----:B------:R-:W-:Y:S01]  /*1540*/  ULOP3.LUT UR8, UR8, 0x8, URZ, 0xc0, !UPT ;  /* 0x0000000808087892 */ /* 0x000fe2000f8ec03f */
[----:B------:R-:W-:Y:S01]  /*1550*/  IMAD R14, R14, 0x4, R11 ;  /* 0x000000040e0e7824 */ /* 0x000fe200078e020b */
[----:B------:R-:W-:Y:S01]  /*1560*/  ULOP3.LUT UR9, UR9, 0x3fff, URZ, 0xc0, !UPT ;  /* 0x00003fff09097892 */ /* 0x000fe2000f8ec03f */
[----:B------:R-:W-:Y:S01]  /*1570*/  LOP3.LUT R97, R7, 0x1, RZ, 0xfc, !PT ;  /* 0x0000000107617812 */ /* 0x000fe200078efcff */
[----:B------:R-:W-:Y:S01]  /*1580*/  ULOP3.LUT UR10, UR10, 0x3fff, URZ, 0xc0, !UPT ;  /* 0x00003fff0a0a7892 */ /* 0x000fe2000f8ec03f */
[----:B------:R-:W-:Y:S01]  /*1590*/  IADD3 R16, -R16, UR6, RZ ;  /* 0x0000000610107c10 */ /* 0x000fe2000fffe1ff */
[----:B------:R-:W-:Y:S01]  /*15a0*/  VIADD R15, R15, UR16 ;  /* 0x000000100f0f7c36 */ /* 0x000fe20008000000 */
[----:B------:R-:W-:Y:S01]  /*15b0*/  SHF.R.S32.HI R11, RZ, 0x1f, R10 ;  /* 0x0000001fff0b7819 */ /* 0x000fe2000001140a */
[----:B------:R-:W-:Y:S01]  /*15c0*/  IMAD.SHL.U32 R14, R14, 0x20, RZ ;  /* 0x000000200e0e7824 */ /* 0x000fe200078e00ff */
[----:B------:R-:W-:-:S02]  /*15d0*/  ULEA UR12, UR12, UR22, 0x3 ;  /* 0x000000160c0c7291 */ /* 0x000fc4000f8e183f */
[----:B------:R-:W-:Y:S02]  /*15e0*/  ULOP3.LUT UR23, UR8, 0x8, URZ, 0x3c, !UPT ;  /* 0x0000000808177892 */ /* 0x000fe4000f8e3c3f */
[----:B------:R-:W-:Y:S02]  /*15f0*/  ULOP3.LUT UR13, UR8, 0x18, URZ, 0x3c, !UPT ;  /* 0x00000018080d7892 */ /* 0x000fe4000f8e3c3f */
[----:B------:R-:W-:Y:S02]  /*1600*/  ULOP3.LUT UR14, UR9, 0x10000, URZ, 0xfc, !UPT ;  /* 0x00010000090e7892 */ /* 0x000fe4000f8efc3f */
[----:B------:R-:W-:-:S12]  /*1610*/  ULOP3.LUT UR15, UR10, 0x10000, URZ, 0xfc, !UPT ;  /* 0x000100000a0f7892 */ /* 0x000fd8000f8efc3f */
.L_x_154:
[----:B------:R-:W-:Y:S01]  /*1620*/  SHF.L.U32 R18, R96, 0x1f, RZ ;  /* 0x0000001f60127819 */ /* 0x000fe200000006ff */
[----:B------:R-:W-:Y:S01]  /*1630*/  IMAD.MOV.U32 R24, RZ, RZ, RZ ;  /* 0x000000ffff187224 */ /* 0x000fe200078e00ff */
[----:B------:R-:W-:Y:S02]  /*1640*/  ISETP.GE.AND P1, PT, R16, 0x1, PT ;  /* 0x000000011000780c */ /* 0x000fe40003f26270 */
[----:B0-----:R-:W0:Y:S02]  /*1650*/  SYNCS.PHASECHK.TRANS64.TRYWAIT P0, [UR12+-0x8], R18 ;  /* 0xfffff812ff0075a7 */ /* 0x001e24000800014c */
[----:B0-23-5:R-:W-:Y:S09]  /*1660*/  @!P0 BRA `(.L_x_16) ;  /* 0x0000006c00148947 */ /* 0x02dff20003800000 */
.L_x_182:
[----:B------:R-:W-:Y:S01]  /*1670*/  IMAD.MOV.U32 R25, RZ, RZ, RZ ;  /* 0x000000ffff197224 */ /* 0x000fe200078e00ff */
[----:B------:R-:W-:Y:S02]  /*1680*/  CS2R R26, SRZ ;  /* 0x00000000001a7805 */ /* 0x000fe4000001ff00 */
[----:B------:R-:W-:Y:S02]  /*1690*/  CS2R R28, SRZ ;  /* 0x00000000001c7805 */ /* 0x000fe4000001ff00 */
[----:B------:R-:W-:Y:S02]  /*16a0*/  CS2R R30, SRZ ;  /* 0x00000000001e7805 */ /* 0x000fe4000001ff00 */
[----:B------:R-:W-:Y:S02]  /*16b0*/  CS2R R32, SRZ ;  /* 0x0000000000207805 */ /* 0x000fe4000001ff00 */
[----:B------:R-:W-:Y:S02]  /*16c0*/  CS2R R34, SRZ ;  /* 0x0000000000227805 */ /* 0x000fe4000001ff00 */
[----:B------:R-:W-:-:S02]  /*16d0*/  CS2R R36, SRZ ;  /* 0x0000000000247805 */ /* 0x000fc4000001ff00 */
        /* <DEDUP_REMOVED lines=24> */
[----:B------:R-:W-:Y:S01]  /*1860*/  CS2R R86, SRZ ;  /* 0x0000000000567805 */ /* 0x000fe2000001ff00 */
[----:B------:R-:W-:Y:S06]  /*1870*/  @!P1 BRA `(.L_x_17) ;  /* 0x0000000000d89947 */ /* 0x000fec0003800000 */
[----:B0-----:R-:W-:Y:S01]  /*1880*/  IMAD.MOV.U32 R18, RZ, RZ, R16 ;  /* 0x000000ffff127224 */ /* 0x001fe200078e0010 */
[----:B------:R-:W-:Y:S01]  /*1890*/  UPLOP3.LUT UP0, UPT, UPT, UPT, UPT, 0x40, 0x0 ;  /* 0x000000000000789c */ /* 0x000fe20003f0e870 */
[----:B------:R-:W-:Y:S01]  /*18a0*/  IMAD.U32 R21, RZ, RZ, UR4 ;  /* 0x00000004ff157e24 */ /* 0x000fe2000f8e00ff */
[----:B------:R-:W-:Y:S01]  /*18b0*/  UMOV UR16, UR5 ;  /* 0x0000000500107c82 */ /* 0x000fe20008000000 */
[----:B------:R-:W-:-:S08]  /*18c0*/  UMOV UR17, UR5 ;  /* 0x0000000500117c82 */ /* 0x000fd00008000000 */
.L_x_24:
[----:B------:R-:W-:-:S13]  /*18d0*/  ISETP.NE.AND P1, PT, R97, 0x3, PT ;  /* 0x000000036100780c */ /* 0x000fda0003f25270 */
[----:B------:R-:W-:Y:S05]  /*18e0*/  @!P1 BRA `(.L_x_18) ;  /* 0x0000000000049947 */ /* 0x000fea0003800000 */
[----:B------:R-:W-:Y:S01]  /*18f0*/  BPT.TRAP 0x1 ;  /* 0x000000040000795c */ /* 0x000fe20000300000 */
.L_x_18:
[----:B------:R-:W-:Y:S01]  /*1900*/  ULEA UR8, UR16, UR7, 0x3 ;  /* 0x0000000710087291 */ /* 0x000fe2000f8e183f */
[----:B------:R-:W-:-:S08]  /*1910*/  SHF.L.U32 R19, R21, 0x1f, RZ ;  /* 0x0000001f15137819 */ /* 0x000fd000000006ff */
[----:B------:R0:W1:Y:S01]  /*1920*/  SYNCS.PHASECHK.TRANS64.TRYWAIT P0, [UR8], R19 ;  /* 0x00000013ff0075a7 */ /* 0x0000620008000148 */
[----:B------:R-:W-:Y:S05]  /*1930*/  @!P1 BRA `(.L_x_19) ;  /* 0x0000000000049947 */ /* 0x000fea0003800000 */
[----:B------:R-:W-:Y:S01]  /*1940*/  BPT.TRAP 0x1 ;  /* 0x000000040000795c */ /* 0x000fe20000300000 */
.L_x_19:
[----:B-1----:R-:W-:Y:S05]  /*1950*/  @P0 BRA `(.L_x_20) ;  /* 0x0000000000080947 */ /* 0x002fea0003800000 */
[----:B------:R-:W1:Y:S02]  /*1960*/  SYNCS.PHASECHK.TRANS64.TRYWAIT P0, [UR8], R19 ;  /* 0x00000013ff0075a7 */ /* 0x000e640008000148 */
[----:B-1----:R-:W-:Y:S05]  /*1970*/  @!P0 BRA `(.L_x_21) ;  /* 0x0000006800688947 */ /* 0x002fea0003800000 */
.L_x_20:
[----:B------:R-:W-:Y:S02]  /*1980*/  USHF.L.U32 UR8, UR16, 0xa, URZ ;  /* 0x0000000a10087899 */ /* 0x000fe4000800063f */
[----:B------:R-:W-:Y:S02]  /*1990*/  ULEA UR18, UR16, UR14, 0x8 ;  /* 0x0000000e10127291 */ /* 0x000fe4000f8e403f */
[----:B------:R-:W-:Y:S02]  /*19a0*/  UIADD3 UR10, UR8, UR15, URZ ;  /* 0x0000000f080a7290 */ /* 0x000fe4000fffe03f */
[----:B01----:R-:W-:Y:S01]  /*19b0*/  LEA.HI.SX32 R19, R14, UR8, 0x1d ;  /* 0x000000080e137c11 */ /* 0x003fe2000f8feaff */
[----:B------:R-:W-:Y:S01]  /*19c0*/  UMOV UR9, 0x80000020 ;  /* 0x8000002000097882 */ /* 0x000fe20000000000 */
[----:B------:R-:W-:Y:S01]  /*19d0*/  UMOV UR11, 0x40000040 ;  /* 0x40000040000b7882 */ /* 0x000fe20000000000 */
[----:B------:R-:W-:Y:S02]  /*19e0*/  UMOV UR8, UR18 ;  /* 0x0000001200087c82 */ /* 0x000fe40008000000 */
[----:B------:R-:W-:Y:S04]  /*19f0*/  LDS R88, [R19+UR7+0x32180] ;  /* 0x0321800713587984 */ /* 0x000fe80008000800 */
[----:B------:R-:W0:Y:S02]  /*1a00*/  LDS R89, [R19+UR7+0x32188] ;  /* 0x0321880713597984 */ /* 0x000e240008000800 */
[----:B0-----:R-:W-:-:S06]  /*1a10*/  WARPGROUP.ARRIVE ;  /* 0x00000000000079c5 */ /* 0x001fcc0000000000 */
[----:B------:R-:W-:Y:S01]  /*1a20*/  IGMMA.SP.64x128x64.S8.S8 R24, gdesc[UR8], R24, UP0, R88 ;  /* 0x03805800081879f1 */ /* 0x000fe2000bf41218 */
[----:B------:R-:W-:Y:S02]  /*1a30*/  UIADD3 UR8, UR18, 0x2, URZ ;  /* 0x0000000212087890 */ /* 0x000fe4000fffe03f */
[----:B------:R-:W-:Y:S01]  /*1a40*/  UIADD3 UR10, UR10, 0x4, URZ ;  /* 0x000000040a0a7890 */ /* 0x000fe2000fffe03f */
[----:B------:R-:W-:Y:S01]  /*1a50*/  UMOV UR9, 0x80000020 ;  /* 0x8000002000097882 */ /* 0x000fe20000000000 */
[----:B------:R-:W-:-:S07]  /*1a60*/  UMOV UR11, 0x40000040 ;  /* 0x40000040000b7882 */ /* 0x000fce0000000000 */
[----:B------:R-:W-:Y:S03]  /*1a70*/  IGMMA.SP.64x128x64.S8.S8 R24, gdesc[UR8], R24, R89, gsb0 ;  /* 0x03805900081879f1 */ /* 0x000fe60008041218 */
[----:B------:R-:W-:Y:S02]  /*1a80*/  WARPGROUP.DEPBAR.LE gsb0, 0x0 ;  /* 0x00008000000079c5 */ /* 0x000fe40000010000 */
[----:B------:R-:W-:Y:S05]  /*1a90*/  @!P1 BRA `(.L_x_22) ;  /* 0x0000000000049947 */ /* 0x000fea0003800000 */
[----:B------:R-:W-:Y:S01]  /*1aa0*/  BPT.TRAP 0x1 ;  /* 0x000000040000795c */ /* 0x000fe20000300000 */
.L_x_22:
[----:B------:R-:W-:Y:S01]  /*1ab0*/  ULEA UR8, UR17, UR7, 0x3 ;  /* 0x0000000711087291 */ /* 0x000fe2000f8e183f */
[----:B------:R-:W-:-:S03]  /*1ac0*/  ISETP.GT.U32.AND P0, PT, R7, 0x1, PT ;  /* 0x000000010700780c */ /* 0x000fc60003f04070 */
[----:B------:R-:W-:-:S04]  /*1ad0*/  UIADD3 UR8, UR8, 0x50, URZ ;  /* 0x0000005008087890 */ /* 0x000fc8000fffe03f */
[----:B------:R-:W-:-:S09]  /*1ae0*/  UPRMT UR8, URZ, 0x654, UR8 ;  /* 0x000006543f087896 */ /* 0x000fd20008000008 */
[----:B------:R-:W-:Y:S01]  /*1af0*/  SYNCS.ARRIVE.TRANS64.RED.A1T0 RZ, [UR8], RZ ;  /* 0x000000ffffff79a7 */ /* 0x000fe20008100408 */
[----:B------:R-:W-:Y:S05]  /*1b00*/  @P0 BRA `(.L_x_23) ;  /* 0x0000000000040947 */ /* 0x000fea0003800000 */
[----:B------:R-:W-:Y:S01]  /*1b10*/  BPT.TRAP 0x1 ;  /* 0x000000040000795c */ /* 0x000fe20000300000 */
.L_x_23:
[----:B------:R-:W-:Y:S01]  /*1b20*/  UIADD3 UR16, UR16, 0x1, URZ ;  /* 0x0000000110107890 */ /* 0x000fe2000fffe03f */
[C---:B------:R-:W-:Y:S01]  /*1b30*/  ISETP.GT.AND P0, PT, R18.reuse, 0x1, PT ;  /* 0x000000011200780c */ /* 0x040fe20003f04270 */
[----:B------:R-:W-:Y:S01]  /*1b40*/  UIADD3 UR17, UR17, 0x1, URZ ;  /* 0x0000000111117890 */ /* 0x000fe2000fffe03f */
[----:B------:R-:W-:Y:S01]  /*1b50*/  VIADD R18, R18, 0xffffffff ;  /* 0xffffffff12127836 */ /* 0x000fe20000000000 */
[----:B------:R-:W-:Y:S02]  /*1b60*/  UISETP.NE.AND UP0, UPT, UR16, 0xa, UPT ;  /* 0x0000000a1000788c */ /* 0x000fe4000bf05270 */
[----:B------:R-:W-:Y:S02]  /*1b70*/  UISETP.NE.AND UP1, UPT, UR17, 0xa, UPT ;  /* 0x0000000a1100788c */ /* 0x000fe4000bf25270 */
[----:B------:R-:W-:Y:S02]  /*1b80*/  USEL UR8, URZ, 0x1, UP0 ;  /* 0x000000013f087887 */ /* 0x000fe40008000000 */
[----:B------:R-:W-:-:S02]  /*1b90*/  USEL UR16, UR16, URZ, UP0 ;  /* 0x0000003f10107287 */ /* 0x000fc40008000000 */
[----:B------:R-:W-:Y:S02]  /*1ba0*/  USEL UR17, UR17, URZ, UP1 ;  /* 0x0000003f11117287 */ /* 0x000fe40008800000 */
[----:B------:R-:W-:Y:S01]  /*1bb0*/  UPLOP3.LUT UP0, UPT, UPT, UPT, UPT, 0x80, 0x0 ;  /* 0x000000000000789c */ /* 0x000fe20003f0f070 */
[----:B------:R-:W-:Y:S01]  /*1bc0*/  LOP3.LUT R21, R21, UR8, RZ, 0x3c, !PT ;  /* 0x0000000815157c12 */ /* 0x000fe2000f8e3cff */
[----:B------:R-:W-:Y:S09]  /*1bd0*/  @P0 BRA `(.L_x_24) ;  /* 0xfffffffc003c0947 */ /* 0x000ff2000383ffff */
.L_x_17:
[----:B0-----:R-:W-:Y:S01]  /*1be0*/  IMAD.U32 R19, RZ, RZ, UR23 ;  /* 0x00000017ff137e24 */ /* 0x001fe2000f8e00ff */
[----:B------:R-:W-:Y:S01]  /*1bf0*/  SHF.L.U32 R18, R96, 0x1f, RZ ;  /* 0x0000001f60127819 */ /* 0x000fe200000006ff */
[----:B------:R-:W-:Y:S01]  /*1c00*/  UIADD3 UR5, UR5, UR19, URZ ;  /* 0x0000001305057290 */ /* 0x000fe2000fffe03f */
[----:B------:R-:W0:Y:S01]  /*1c10*/  LDC R22, c[0x0][0x288] ;  /* 0x0000a200ff167b82 */ /* 0x000e220000000800 */
[----:B------:R-:W-:Y:S01]  /*1c20*/  UISETP.GE.U32.AND UP1, UPT, UR19, 0xa, UPT ;  /* 0x0000000a1300788c */ /* 0x000fe2000bf26070 */
[----:B------:R-:W-:Y:S01]  /*1c30*/  SHF.R.S32.HI R88, RZ, 0x1f, R4 ;  /* 0x0000001fff587819 */ /* 0x000fe20000011404 */
[----:B------:R-:W-:Y:S02]  /*1c40*/  UISETP.GT.U32.AND UP0, UPT, UR5, 0x9, UPT ;  /* 0x000000090500788c */ /* 0x000fe4000bf04070 */
[----:B------:R-:W-:Y:S02]  /*1c50*/  UIMAD.WIDE.U32 UR8, UR5, -0x33333333, URZ ;  /* 0xcccccccd050878a5 */ /* 0x000fe4000f8e003f */
[----:B------:R-:W-:Y:S01]  /*1c60*/  UISETP.LT.U32.AND UP0, UPT, UR19, 0xa, UP0 ;  /* 0x0000000a1300788c */ /* 0x000fe20008701070 */
[----:B------:R1:W-:Y:S01]  /*1c70*/  SYNCS.ARRIVE.TRANS64.A1T0 RZ, [R19+UR22], RZ ;  /* 0x000000ff13ff79a7 */ /* 0x0003e20008100016 */
[----:B------:R-:W-:-:S02]  /*1c80*/  WARPGROUP.DEPBAR.LE gsb0, 0x0 ;  /* 0x00008000000079c5 */ /* 0x000fc40000010000 */
[----:B------:R-:W-:Y:S02]  /*1c90*/  USEL UR10, URZ, 0x1, !UP0 ;  /* 0x000000013f0a7887 */ /* 0x000fe4000c000000 */
[----:B------:R-:W-:Y:S02]  /*1ca0*/  USHF.R.U32.HI UR8, URZ, 0x3, UR9 ;  /* 0x000000033f087899 */ /* 0x000fe40008011609 */
[----:B------:R-:W-:Y:S01]  /*1cb0*/  ULOP3.LUT UR4, UR4, UR10, URZ, 0x3c, !UPT ;  /* 0x0000000a04047292 */ /* 0x000fe2000f8e3c3f */
[----:B------:R-:W2:Y:S01]  /*1cc0*/  SYNCS.PHASECHK.TRANS64.TRYWAIT P0, [UR12+0x8], R18 ;  /* 0x00000812ff0075a7 */ /* 0x000ea2000800014c */
[----:B------:R-:W-:Y:S02]  /*1cd0*/  UIMAD UR5, UR8, -0xa, UR5 ;  /* 0xfffffff6080578a4 */ /* 0x000fe4000f8e0205 */
[----:B------:R-:W-:Y:S01]  /*1ce0*/  @UP1 ULOP3.LUT UR4, UR4, 0x1, UR8, 0x78, !UPT ;  /* 0x0000000104041892 */ /* 0x000fe2000f8e7808 */
[----:B012---:R-:W-:Y:S11]  /*1cf0*/  @!P0 BRA `(.L_x_25) ;  /* 0x0000006400a08947 */ /* 0x007ff60003800000 */
.L_x_183:
[----:B------:R-:W-:Y:S01]  /*1d00*/  ULDC.64 UR8, c[0x0][0x6d0] ;  /* 0x0001b40000087ab9 */ /* 0x000fe20000000a00 */
[----:B------:R-:W-:Y:S02]  /*1d10*/  IMAD.SHL.U32 R92, R6, 0x40, RZ ;  /* 0x00000040065c7824 */ /* 0x000fe400078e00ff */
[----:B0-----:R-:W-:Y:S02]  /*1d20*/  IMAD R19, R88, UR8, RZ ;  /* 0x0000000858137c24 */ /* 0x001fe4000f8e02ff */
[----:B------:R-:W-:Y:S01]  /*1d30*/  IMAD.WIDE.U32 R20, R4, UR8, R10 ;  /* 0x0000000804147c25 */ /* 0x000fe2000f8e000a */
[----:B------:R-:W-:Y:S01]  /*1d40*/  ULDC UR8, c[0x0][0x284] ;  /* 0x0000a10000087ab9 */ /* 0x000fe20000000800 */
[----:B------:R-:W-:Y:S02]  /*1d50*/  SHF.R.S32.HI R93, RZ, 0x1f, R92 ;  /* 0x0000001fff5d7819 */ /* 0x000fe4000001145c */
[----:B------:R-:W-:Y:S01]  /*1d60*/  IMAD.SHL.U32 R23, R5, 0x80, RZ ;  /* 0x0000008005177824 */ /* 0x000fe200078e00ff */
[----:B------:R-:W-:Y:S01]  /*1d70*/  ISETP.GE.AND P0, PT, R92, UR8, PT ;  /* 0x000000085c007c0c */ /* 0x000fe2000bf06270 */
[----:B------:R-:W-:Y:S01]  /*1d80*/  IMAD R89, R4, UR9, R19 ;  /* 0x0000000904597c24 */ /* 0x000fe2000f8e0213 */
[----:B------:R-:W-:Y:S01]  /*1d90*/  IADD3 R20, P1, R92, R20, RZ ;  /* 0x000000145c147210 */ /* 0x000fe20007f3e0ff */
[----:B------:R-:W-:Y:S01]  /*1da0*/  IMAD.WIDE R18, R17, 0x2, RZ ;  /* 0x0000000211127825 */ /* 0x000fe200078e02ff */
[----:B------:R-:W-:-:S02]  /*1db0*/  ISETP.GE.OR P0, PT, R23, R22, P0 ;  /* 0x000000161700720c */ /* 0x000fc40000706670 */
[----:B------:R-:W-:Y:S01]  /*1dc0*/  IADD3.X R21, R93, R21, R89, P1, !PT ;  /* 0x000000155d157210 */ /* 0x000fe20000ffe459 */
[----:B------:R-:W-:Y:S02]  /*1dd0*/  IMAD R6, R17, -0x2, R22 ;  /* 0xfffffffe11067824 */ /* 0x000fe400078e0216 */
[----:B------:R-:W-:-:S04]  /*1de0*/  IMAD.WIDE R94, R5, 0x80, R18 ;  /* 0x00000080055e7825 */ /* 0x000fc800078e0212 */
[----:B------:R-:W-:-:S04]  /*1df0*/  IMAD.IADD R5, R6, 0x1, -R23 ;  /* 0x0000000106057824 */ /* 0x000fc800078e0a17 */
[----:B------:R-:W-:Y:S05]  /*1e00*/  @P0 BRA `(.L_x_26) ;  /* 0x0000004800980947 */ /* 0x000fea0003800000 */
[----:B------:R-:W0:Y:S01]  /*1e10*/  LDC.64 R104, c[0x0][0x6c8] ;  /* 0x0001b200ff687b82 */ /* 0x000e220000000a00 */
[----:B-----5:R-:W-:Y:S01]  /*1e20*/  ISETP.NE.AND P0, PT, R13, RZ, PT ;  /* 0x000000ff0d00720c */ /* 0x020fe20003f05270 */
[----:B------:R-:W-:Y:S01]  /*1e30*/  IMAD.IADD R98, R15, 0x1, -R92 ;  /* 0x000000010f627824 */ /* 0x000fe200078e0a5c */
[----:B------:R-:W-:Y:S01]  /*1e40*/  ISETP.GT.AND P1, PT, R5, RZ, PT ;  /* 0x000000ff0500720c */ /* 0x000fe20003f24270 */
[----:B------:R-:W-:Y:S03]  /*1e50*/  BSSY B0, `(.L_x_26) ;  /* 0x00004a1000007945 */ /* 0x000fe60003800000 */
[----:B------:R-:W-:Y:S01]  /*1e60*/  ISETP.GT.AND P5, PT, R98, RZ, P1 ;  /* 0x000000ff6200720c */ /* 0x000fe20000fa4270 */
[-C--:B0-----:R-:W-:Y:S02]  /*1e70*/  IMAD R6, R95, R104.reuse, RZ ;  /* 0x000000685f067224 */ /* 0x081fe400078e02ff */
[----:B------:R-:W-:-:S04]  /*1e80*/  IMAD.WIDE.U32 R100, R94, R104, R20 ;  /* 0x000000685e647225 */ /* 0x000fc800078e0014 */
[----:B------:R-:W-:-:S04]  /*1e90*/  IMAD R19, R94, R105, R6 ;  /* 0x000000695e137224 */ /* 0x000fc800078e0206 */
[----:B------:R-:W-:Y:S01]  /*1ea0*/  IMAD.IADD R89, R101, 0x1, R19 ;  /* 0x0000000165597824 */ /* 0x000fe200078e0213 */
[----:B------:R-:W-:Y:S06]  /*1eb0*/  @!P0 BRA `(.L_x_27) ;  /* 0x0000003000ec8947 */ /* 0x000fec0003800000 */
[----:B------:R-:W-:Y:S01]  /*1ec0*/  ULDC.64 UR8, c[0x0][0x6b8] ;  /* 0x0001ae0000087ab9 */ /* 0x000fe20000000a00 */
[----:B------:R-:W-:Y:S01]  /*1ed0*/  ULDC.64 UR16, c[0x0][0x6b0] ;  /* 0x0001ac0000107ab9 */ /* 0x000fe20000000a00 */
[----:B------:R-:W-:Y:S01]  /*1ee0*/  IMAD.WIDE.U32 R18, R4, UR8, R10 ;  /* 0x0000000804127c25 */ /* 0x000fe2000f8e000a */
[----:B------:R-:W-:Y:S01]  /*1ef0*/  ULDC.64 UR24, c[0x0][0x6a8] ;  /* 0x0001aa0000187ab9 */ /* 0x000fe20000000a00 */
[----:B------:R-:W0:Y:S01]  /*1f00*/  LDC.64 R90, c[0x0][0x6b0] ;  /* 0x0001ac00ff5a7b82 */ /* 0x000e220000000a00 */
[----:B------:R-:W-:Y:S01]  /*1f10*/  ULDC.64 UR10, c[0x0][0x6c0] ;  /* 0x0001b000000a7ab9 */ /* 0x000fe20000000a00 */
[----:B------:R-:W-:Y:S01]  /*1f20*/  IMAD R21, R88, UR8, RZ ;  /* 0x0000000858157c24 */ /* 0x000fe2000f8e02ff */
[----:B------:R-:W-:Y:S01]  /*1f30*/  IADD3 R20, P0, R92, R18, RZ ;  /* 0x000000125c147210 */ /* 0x000fe20007f1e0ff */
[----:B------:R-:W-:Y:S02]  /*1f40*/  IMAD R23, R95, UR16, RZ ;  /* 0x000000105f177c24 */ /* 0x000fe4000f8e02ff */
[----:B------:R-:W-:-:S02]  /*1f50*/  IMAD R99, R4, UR9, R21 ;  /* 0x0000000904637c24 */ /* 0x000fc4000f8e0215 */
[----:B------:R-:W-:-:S03]  /*1f60*/  IMAD R103, R94, UR17, R23 ;  /* 0x000000115e677c24 */ /* 0x000fc6000f8e0217 */
[----:B------:R-:W-:-:S03]  /*1f70*/  IADD3.X R21, R93, R19, R99, P0, !PT ;  /* 0x000000135d157210 */ /* 0x000fc600007fe463 */
[----:B------:R-:W-:-:S04]  /*1f80*/  IMAD.WIDE.U32 R18, R94, UR16, R20 ;  /* 0x000000105e127c25 */ /* 0x000fc8000f8e0014 */
[----:B------:R-:W-:Y:S01]  /*1f90*/  IMAD.IADD R19, R19, 0x1, R103 ;  /* 0x0000000113137824 */ /* 0x000fe200078e0267 */
[----:B------:R-:W-:-:S04]  /*1fa0*/  LEA R22, P0, R18, UR24, 0x2 ;  /* 0x0000001812167c11 */ /* 0x000fc8000f8010ff */
[----:B------:R-:W-:-:S05]  /*1fb0*/  LEA.HI.X R23, R18, UR25, R19, 0x2, P0 ;  /* 0x0000001912177c11 */ /* 0x000fca00080f1413 */
[----:B------:R-:W2:Y:S01]  /*1fc0*/  @P5 LDG.E.LTC128B R6, desc[UR20][R22.64] ;  /* 0x0000001416065981 */ /* 0x000ea2000c1e1920 */
[----:B------:R-:W-:Y:S01]  /*1fd0*/  IMAD.WIDE.U32 R18, R94, UR16, R92 ;  /* 0x000000105e127c25 */ /* 0x000fe2000f8e005c */
[----:B------:R-:W-:Y:S01]  /*1fe0*/  LEA R88, P0, R100, UR10, 0x2 ;  /* 0x0000000a64587c11 */ /* 0x000fe2000f8010ff */
[----:B------:R-:W-:Y:S01]  /*1ff0*/  BSSY B1, `(.L_x_28) ;  /* 0x0000016000017945 */ /* 0x000fe20003800000 */
[----:B------:R-:W-:Y:S02]  /*2000*/  IADD3 R18, P2, R10, R18, RZ ;  /* 0x000000120a127210 */ /* 0x000fe40007f5e0ff */
[----:B------:R-:W-:Y:S01]  /*2010*/  LEA.HI.X R89, R100, UR11, R89, 0x2, P0 ;  /* 0x0000000b64597c11 */ /* 0x000fe200080f1459 */
[----:B0-----:R-:W-:Y:S01]  /*2020*/  IMAD.WIDE.U32 R100, R94, UR16, R90 ;  /* 0x000000105e647c25 */ /* 0x001fe2000f8e005a */
[----:B------:R-:W-:Y:S02]  /*2030*/  ISETP.GT.AND P0, PT, R5, 0x1, PT ;  /* 0x000000010500780c */ /* 0x000fe40003f04270 */
[----:B------:R-:W-:Y:S01]  /*2040*/  IADD3.X R19, R11, R103, R19, P2, !PT ;  /* 0x000000670b137210 */ /* 0x000fe200017fe413 */
[----:B------:R-:W-:Y:S01]  /*2050*/  IMAD.IADD R103, R103, 0x1, R101 ;  /* 0x0000000167677824 */ /* 0x000fe200078e0265 */
[----:B------:R-:W-:-:S02]  /*2060*/  ISETP.GT.AND P2, PT, R98, RZ, P0 ;  /* 0x000000ff6200720c */ /* 0x000fc40000744270 */
[----:B------:R-:W-:Y:S01]  /*2070*/  LEA R90, P4, R104, R88, 0x2 ;  /* 0x00000058685a7211 */ /* 0x000fe200078810ff */
[----:B------:R-:W-:-:S04]  /*2080*/  IMAD.WIDE.U32 R18, R4, UR8, R18 ;  /* 0x0000000804127c25 */ /* 0x000fc8000f8e0012 */
[----:B------:R-:W-:Y:S02]  /*2090*/  IMAD.IADD R19, R99, 0x1, R19 ;  /* 0x0000000163137824 */ /* 0x000fe400078e0213 */
[----:B--2---:R-:W-:-:S04]  /*20a0*/  IMAD R95, R6, R13, RZ ;  /* 0x0000000d065f7224 */ /* 0x004fc800078e02ff */
[----:B------:R-:W-:Y:S01]  /*20b0*/  IMAD R107, R24, R12, R95 ;  /* 0x0000000c186b7224 */ /* 0x000fe200078e025f */
[----:B------:R-:W-:-:S04]  /*20c0*/  IADD3 R24, P6, R20, R100, RZ ;  /* 0x0000006414187210 */ /* 0x000fc80007fde0ff */
[----:B------:R0:W-:Y:S01]  /*20d0*/  @P5 STG.E desc[UR20][R88.64], R107 ;  /* 0x0000006b58005986 */ /* 0x0001e2000c101914 */
[----:B------:R-:W-:Y:S01]  /*20e0*/  IMAD.X R21, R103, 0x1, R21, P6 ;  /* 0x0000000167157824 */ /* 0x000fe200030e0615 */
[----:B------:R-:W-:Y:S02]  /*20f0*/  LEA R94, P6, R18, UR24, 0x2 ;  /* 0x00000018125e7c11 */ /* 0x000fe4000f8c10ff */
[----:B------:R-:W-:Y:S02]  /*2100*/  LEA R20, P5, R24, UR24, 0x2 ;  /* 0x0000001818147c11 */ /* 0x000fe4000f8a10ff */
[----:B------:R-:W-:Y:S02]  /*2110*/  LEA.HI.X R95, R18, UR25, R19, 0x2, P6 ;  /* 0x00000019125f7c11 */ /* 0x000fe4000b0f1413 */
[----:B------:R-:W-:Y:S01]  /*2120*/  LEA.HI.X R21, R24, UR25, R21, 0x2, P5 ;  /* 0x0000001918157c11 */ /* 0x000fe2000a8f1415 */
[----:B------:R-:W-:Y:S08]  /*2130*/  @!P2 BRA `(.L_x_29) ;  /* 0x000000000004a947 */ /* 0x000ff00003800000 */
[----:B------:R1:W5:Y:S02]  /*2140*/  LDG.E.LTC128B R6, desc[UR20][R20.64] ;  /* 0x0000001414067981 */ /* 0x000364000c1e1920 */
.L_x_29:
[----:B------:R-:W-:Y:S05]  /*2150*/  BSYNC B1 ;  /* 0x0000000000017941 */ /* 0x000fea0003800000 */
.L_x_28:
[----:B-----5:R-:W-:Y:S01]  /*2160*/  IMAD R19, R6, R13, RZ ;  /* 0x0000000d06137224 */ /* 0x020fe200078e02ff */
[----:B------:R-:W-:Y:S01]  /*2170*/  LEA.HI.X R91, R104, R89, R105, 0x2, P4 ;  /* 0x00000059685b7211 */ /* 0x000fe200020f1469 */
[----:B------:R-:W-:Y:S01]  /*2180*/  BSSY B1, `(.L_x_30) ;  /* 0x0000008000017945 */ /* 0x000fe20003800000 */
[----:B------:R-:W-:Y:S01]  /*2190*/  ISETP.GT.AND P1, PT, R98, 0x8, P1 ;  /* 0x000000086200780c */ /* 0x000fe20000f24270 */
[----:B------:R-:W-:Y:S01]  /*21a0*/  IMAD R25, R25, R12, R19 ;  /* 0x0000000c19197224 */ /* 0x000fe200078e0213 */
[----:B------:R-:W-:-:S04]  /*21b0*/  IADD3 R18, P5, P6, R10, R100, R92 ;  /* 0x000000640a127210 */ /* 0x000fc80007ebe05c */
[----:B------:R2:W-:Y:S01]  /*21c0*/  @P2 STG.E desc[UR20][R90.64], R25 ;  /* 0x000000195a002986 */ /* 0x0005e2000c101914 */
[----:B------:R-:W-:-:S06]  /*21d0*/  IADD3.X R19, R11, R103, R93, P5, P6 ;  /* 0x000000670b137210 */ /* 0x000fcc0002fec45d */
[----:B------:R-:W-:Y:S05]  /*21e0*/  @!P1 BRA `(.L_x_31) ;  /* 0x0000000000049947 */ /* 0x000fea0003800000 */
[----:B------:R3:W5:Y:S02]  /*21f0*/  LDG.E.LTC128B R6, desc[UR20][R94.64+0x20] ;  /* 0x000020145e067981 */ /* 0x000764000c1e1920 */
.L_x_31:
[----:B------:R-:W-:Y:S05]  /*2200*/  BSYNC B1 ;  /* 0x0000000000017941 */ /* 0x000fea0003800000 */
.L_x_30:
[----:B------:R-:W-:Y:S01]  /*2210*/  IMAD.WIDE.U32 R18, R4, UR8, R18 ;  /* 0x0000000804127c25 */ /* 0x000fe2000f8e0012 */
[----:B------:R-:W-:Y:S01]  /*2220*/  ISETP.GT.AND P0, PT, R98, 0x8, P0 ;  /* 0x000000086200780c */ /* 0x000fe20000704270 */
[----:B------:R-:W-:Y:S01]  /*2230*/  USHF.L.U64.HI UR11, UR16, 0x5, UR17 ;  /* 0x00000005100b7899 */ /* 0x000fe20008010211 */
[----:B------:R-:W-:Y:S01]  /*2240*/  ISETP.GT.AND P2, PT, R5, 0x8, PT ;  /* 0x000000080500780c */ /* 0x000fe20003f44270 */
[----:B--2--5:R-:W-:Y:S01]  /*2250*/  IMAD R25, R6, R13, RZ ;  /* 0x0000000d06197224 */ /* 0x024fe200078e02ff */
[----:B------:R-:W-:Y:S01]  /*2260*/  LEA R24, P5, R18, UR24, 0x2 ;  /* 0x0000001812187c11 */ /* 0x000fe2000f8a10ff */
[----:B------:R-:W-:Y:S01]  /*2270*/  IMAD.IADD R19, R99, 0x1, R19 ;  /* 0x0000000163137824 */ /* 0x000fe200078e0213 */
[----:B------:R-:W-:Y:S01]  /*2280*/  USHF.L.U32 UR10, UR16, 0x5, URZ ;  /* 0x00000005100a7899 */ /* 0x000fe2000800063f */
[----:B------:R-:W-:Y:S01]  /*2290*/  IMAD R93, R26, R12, R25 ;  /* 0x0000000c1a5d7224 */ /* 0x000fe200078e0219 */
[----:B------:R-:W-:Y:S01]  /*22a0*/  BSSY B1, `(.L_x_32) ;  /* 0x0000008000017945 */ /* 0x000fe20003800000 */
[----:B------:R-:W-:-:S02]  /*22b0*/  ISETP.GT.AND P4, PT, R98, RZ, P2 ;  /* 0x000000ff6200720c */ /* 0x000fc40001784270 */
[----:B------:R-:W-:Y:S01]  /*22c0*/  LEA.HI.X R25, R18, UR25, R19, 0x2, P5 ;  /* 0x0000001912197c11 */ /* 0x000fe2000a8f1413 */
[----:B------:R-:W-:Y:S02]  /*22d0*/  @P1 IMAD.MOV.U32 R18, RZ, RZ, R88 ;  /* 0x000000ffff121224 */ /* 0x000fe400078e0058 */
[----:B------:R-:W-:-:S05]  /*22e0*/  @P1 IMAD.MOV.U32 R19, RZ, RZ, R89 ;  /* 0x000000ffff131224 */ /* 0x000fca00078e0059 */
[----:B------:R2:W-:Y:S01]  /*22f0*/  @P1 STG.E desc[UR20][R18.64+0x20], R93 ;  /* 0x0000205d12001986 */ /* 0x0005e2000c101914 */
[----:B------:R-:W-:Y:S05]  /*2300*/  @!P0 BRA `(.L_x_33) ;  /* 0x0000000000048947 */ /* 0x000fea0003800000 */
[----:B------:R4:W5:Y:S02]  /*2310*/  LDG.E.LTC128B R6, desc[UR20][R24.64+0x20] ;  /* 0x0000201418067981 */ /* 0x000964000c1e1920 */
.L_x_33:
[----:B------:R-:W-:Y:S05]  /*2320*/  BSYNC B1 ;  /* 0x0000000000017941 */ /* 0x000fea0003800000 */
.L_x_32:
[----:B-----5:R-:W-:Y:S01]  /*2330*/  IMAD R4, R6, R13, RZ ;  /* 0x0000000d06047224 */ /* 0x020fe200078e02ff */
[----:B----4-:R-:W-:Y:S01]  /*2340*/  IADD3 R24, P1, R22, UR10, RZ ;  /* 0x0000000a16187c10 */ /* 0x010fe2000ff3e0ff */
[----:B------:R-:W-:Y:S02]  /*2350*/  IMAD.MOV.U32 R100, RZ, RZ, R6 ;  /* 0x000000ffff647224 */ /* 0x000fe400078e0006 */
[----:B---3--:R-:W-:Y:S01]  /*2360*/  IMAD R95, R27, R12, R4 ;  /* 0x0000000c1b5f7224 */ /* 0x008fe200078e0204 */
[----:B------:R-:W-:Y:S01]  /*2370*/  IADD3.X R25, R23, UR11, RZ, P1, !PT ;  /* 0x0000000b17197c10 */ /* 0x000fe20008ffe4ff */
[----:B--2---:R-:W-:Y:S02]  /*2380*/  @P0 IMAD.MOV.U32 R18, RZ, RZ, R90 ;  /* 0x000000ffff120224 */ /* 0x004fe400078e005a */
[----:B------:R-:W-:-:S05]  /*2390*/  @P0 IMAD.MOV.U32 R19, RZ, RZ, R91 ;  /* 0x000000ffff130224 */ /* 0x000fca00078e005b */
[----:B------:R2:W-:Y:S04]  /*23a0*/  @P0 STG.E desc[UR20][R18.64+0x20], R95 ;  /* 0x0000205f12000986 */ /* 0x0005e8000c101914 */
[----:B------:R-:W3:Y:S01]  /*23b0*/  @P4 LDG.E.LTC128B R100, desc[UR20][R24.64] ;  /* 0x0000001418644981 */ /* 0x000ee2000c1e1920 */
[C---:B------:R-:W-:Y:S01]  /*23c0*/  IMAD.SHL.U32 R6, R104.reuse, 0x20, RZ ;  /* 0x0000002068067824 */ /* 0x040fe200078e00ff */
[----:B------:R-:W-:Y:S01]  /*23d0*/  SHF.L.U64.HI R4, R104, 0x5, R105 ;  /* 0x0000000568047819 */ /* 0x000fe20000010269 */
[----:B------:R-:W-:Y:S01]  /*23e0*/  BSSY B1, `(.L_x_34) ;  /* 0x000000c000017945 */ /* 0x000fe20003800000 */
[----:B------:R-:W-:Y:S02]  /*23f0*/  ISETP.GT.AND P0, PT, R5, 0x9, PT ;  /* 0x000000090500780c */ /* 0x000fe40003f04270 */
[----:B------:R-:W-:-:S02]  /*2400*/  IADD3 R26, P5, R6, R88, RZ ;  /* 0x00000058061a7210 */ /* 0x000fc40007fbe0ff */
[----:B------:R-:W-:-:S03]  /*2410*/  ISETP.GT.AND P1, PT, R98, RZ, P0 ;  /* 0x000000ff6200720c */ /* 0x000fc60000724270 */
[----:B------:R-:W-:Y:S01]  /*2420*/  IMAD.X R27, R4, 0x1, R89, P5 ;  /* 0x00000001041b7824 */ /* 0x000fe200028e0659 */
[----:B------:R-:W-:Y:S01]  /*2430*/  IADD3 R92, P5, R20, UR10, RZ ;  /* 0x0000000a145c7c10 */ /* 0x000fe2000ffbe0ff */
[----:B---3--:R-:W-:-:S04]  /*2440*/  IMAD R93, R100, R13, RZ ;  /* 0x0000000d645d7224 */ /* 0x008fc800078e02ff */
[----:B------:R-:W-:Y:S01]  /*2450*/  IMAD R99, R28, R12, R93 ;  /* 0x0000000c1c637224 */ /* 0x000fe200078e025d */
[----:B------:R-:W-:-:S04]  /*2460*/  IADD3.X R93, R21, UR11, RZ, P5, !PT ;  /* 0x0000000b155d7c10 */ /* 0x000fc8000affe4ff */
[----:B------:R2:W-:Y:S01]  /*2470*/  @P4 STG.E desc[UR20][R26.64], R99 ;  /* 0x000000631a004986 */ /* 0x0005e2000c101914 */
[----:B------:R-:W-:Y:S05]  /*2480*/  @!P1 BRA `(.L_x_35) ;  /* 0x0000000000049947 */ /* 0x000fea0003800000 */
[----:B------:R3:W5:Y:S02]  /*2490*/  LDG.E.LTC128B R100, desc[UR20][R92.64] ;  /* 0x000000145c647981 */ /* 0x000764000c1e1920 */
.L_x_35:
[----:B------:R-:W-:Y:S05]  /*24a0*/  BSYNC B1 ;  /* 0x0000000000017941 */ /* 0x000fea0003800000 */
.L_x_34:
[----:B------:R-:W-:Y:S01]  /*24b0*/  UIADD3 UR8, UP0, UR10, 0x20, URZ ;  /* 0x000000200a087890 */ /* 0x000fe2000ff1e03f */
[----:B------:R-:W-:Y:S01]  /*24c0*/  ISETP.GT.AND P2, PT, R98, 0x8, P2 ;  /* 0x000000086200780c */ /* 0x000fe20001744270 */
[----:B--2--5:R-:W-:Y:S01]  /*24d0*/  IMAD R18, R100, R13, RZ ;  /* 0x0000000d64127224 */ /* 0x024fe200078e02ff */
[----:B------:R-:W-:Y:S01]  /*24e0*/  IADD3 R94, P4, R6, R90, RZ ;  /* 0x0000005a065e7210 */ /* 0x000fe20007f9e0ff */
[----:B------:R-:W-:Y:S02]  /*24f0*/  UIADD3.X UR9, URZ, UR11, URZ, UP0, !UPT ;  /* 0x0000000b3f097290 */ /* 0x000fe400087fe43f */
[----:B------:R-:W-:Y:S01]  /*2500*/  IADD3 R22, P5, R22, UR8, RZ ;  /* 0x0000000816167c10 */ /* 0x000fe2000ffbe0ff */
[----:B------:R-:W-:Y:S02]  /*2510*/  IMAD R101, R29, R12, R18 ;  /* 0x0000000c1d657224 */ /* 0x000fe400078e0212 */
[----:B------:R-:W-:Y:S01]  /*2520*/  IMAD.X R95, R4, 0x1, R91, P4 ;  /* 0x00000001045f7824 */ /* 0x000fe200020e065b */
[----:B------:R-:W-:-:S04]  /*2530*/  IADD3.X R23, R23, UR9, RZ, P5, !PT ;  /* 0x0000000917177c10 */ /* 0x000fc8000affe4ff */
[----:B------:R2:W-:Y:S04]  /*2540*/  @P1 STG.E desc[UR20][R94.64], R101 ;  /* 0x000000655e001986 */ /* 0x0005e8000c101914 */
[----:B------:R-:W4:Y:S01]  /*2550*/  @P2 LDG.E.LTC128B R100, desc[UR20][R22.64] ;  /* 0x0000001416642981 */ /* 0x000f22000c1e1920 */
[----:B------:R-:W-:Y:S01]  /*2560*/  IADD3 R19, P1, R6, 0x20, RZ ;  /* 0x0000002006137810 */ /* 0x000fe20007f3e0ff */
[----:B------:R-:W-:Y:S01]  /*2570*/  BSSY B1, `(.L_x_36) ;  /* 0x000000c000017945 */ /* 0x000fe20003800000 */
[----:B------:R-:W-:Y:S02]  /*2580*/  ISETP.GT.AND P4, PT, R98, 0x8, P0 ;  /* 0x000000086200780c */ /* 0x000fe40000784270 */
[----:B------:R-:W-:Y:S01]  /*2590*/  IADD3 R28, P5, R19, R88, RZ ;  /* 0x00000058131c7210 */ /* 0x000fe20007fbe0ff */
[----:B------:R-:W-:Y:S01]  /*25a0*/  IMAD.X R18, RZ, RZ, R4, P1 ;  /* 0x000000ffff127224 */ /* 0x000fe200008e0604 */
[----:B-1----:R-:W-:-:S03]  /*25b0*/  IADD3 R20, P0, R20, UR8, RZ ;  /* 0x0000000814147c10 */ /* 0x002fc6000ff1e0ff */
[----:B------:R-:W-:Y:S01]  /*25c0*/  IMAD.X R29, R18, 0x1, R89, P5 ;  /* 0x00000001121d7824 */ /* 0x000fe200028e0659 */
[----:B------:R-:W-:Y:S01]  /*25d0*/  IADD3.X R21, R21, UR9, RZ, P0, !PT ;  /* 0x0000000915157c10 */ /* 0x000fe200087fe4ff */
[----:B----4-:R-:W-:-:S04]  /*25e0*/  IMAD R99, R100, R13, RZ ;  /* 0x0000000d64637224 */ /* 0x010fc800078e02ff */
[----:B------:R-:W-:-:S05]  /*25f0*/  IMAD R99, R30, R12, R99 ;  /* 0x0000000c1e637224 */ /* 0x000fca00078e0263 */
[----:B------:R2:W-:Y:S01]  /*2600*/  @P2 STG.E desc[UR20][R28.64], R99 ;  /* 0x000000631c002986 */ /* 0x0005e2000c101914 */
[----:B------:R-:W-:Y:S05]  /*2610*/  @!P4 BRA `(.L_x_37) ;  /* 0x000000000004c947 */ /* 0x000fea0003800000 */
[----:B------:R1:W5:Y:S02]  /*2620*/  LDG.E.LTC128B R100, desc[UR20][R20.64] ;  /* 0x0000001414647981 */ /* 0x000364000c1e1920 */
.L_x_37:
[----:B------:R-:W-:Y:S05]  /*2630*/  BSYNC B1 ;  /* 0x0000000000017941 */ /* 0x000fea0003800000 */
.L_x_36:
[----:B-1---5:R-:W-:Y:S01]  /*2640*/  IMAD R21, R100, R13, RZ ;  /* 0x0000000d64157224 */ /* 0x022fe200078e02ff */
[----:B------:R-:W-:Y:S01]  /*2650*/  IADD3 R20, P2, R19, R90, RZ ;  /* 0x0000005a13147210 */ /* 0x000fe20007f5e0ff */
[----:B------:R-:W-:Y:S01]  /*2660*/  BSSY B1, `(.L_x_38) ;  /* 0x000000c000017945 */ /* 0x000fe20003800000 */
[----:B------:R-:W-:Y:S01]  /*2670*/  ISETP.GT.AND P1, PT, R5, 0x10, PT ;  /* 0x000000100500780c */ /* 0x000fe20003f24270 */
[----:B------:R-:W-:Y:S01]  /*2680*/  IMAD R31, R31, R12, R21 ;  /* 0x0000000c1f1f7224 */ /* 0x000fe200078e0215 */
[----:B------:R-:W-:Y:S01]  /*2690*/  ISETP.GT.AND P0, PT, R5, 0x11, PT ;  /* 0x000000110500780c */ /* 0x000fe20003f04270 */
[----:B------:R-:W-:Y:S01]  /*26a0*/  IMAD.X R21, R18, 0x1, R91, P2 ;  /* 0x0000000112157824 */ /* 0x000fe200010e065b */
[----:B------:R-:W-:Y:S02]  /*26b0*/  ISETP.GT.AND P5, PT, R98, RZ, P1 ;  /* 0x000000ff6200720c */ /* 0x000fe40000fa4270 */
[----:B------:R-:W-:Y:S02]  /*26c0*/  IADD3 R22, P2, R24, UR10, RZ ;  /* 0x0000000a18167c10 */ /* 0x000fe4000ff5e0ff */
[----:B------:R1:W-:Y:S01]  /*26d0*/  @P4 STG.E desc[UR20][R20.64], R31 ;  /* 0x0000001f14004986 */ /* 0x0003e2000c101914 */
[----:B--2---:R-:W-:-:S02]  /*26e0*/  IADD3 R28, P6, R26, R6, RZ ;  /* 0x000000061a1c7210 */ /* 0x004fc40007fde0ff */
[----:B------:R-:W-:-:S06]  /*26f0*/  IADD3.X R23, R25, UR11, RZ, P2, !PT ;  /* 0x0000000b19177c10 */ /* 0x000fcc00097fe4ff */
[----:B------:R-:W-:Y:S05]  /*2700*/  @!P5 BRA `(.L_x_39) ;  /* 0x000000000004d947 */ /* 0x000fea0003800000 */
[----:B------:R2:W5:Y:S02]  /*2710*/  LDG.E.LTC128B R100, desc[UR20][R22.64] ;  /* 0x0000001416647981 */ /* 0x000564000c1e1920 */
.L_x_39:
[----:B------:R-:W-:Y:S05]  /*2720*/  BSYNC B1 ;  /* 0x0000000000017941 */ /* 0x000fea0003800000 */
.L_x_38:
[----:B-1---5:R-:W-:Y:S01]  /*2730*/  IMAD R21, R100, R13, RZ ;  /* 0x0000000d64157224 */ /* 0x022fe200078e02ff */
[----:B------:R-:W-:Y:S01]  /*2740*/  ISETP.GT.AND P2, PT, R98, RZ, P0 ;  /* 0x000000ff6200720c */ /* 0x000fe20000744270 */
[----:B------:R-:W-:Y:S01]  /*2750*/  IMAD.X R29, R27, 0x1, R4, P6 ;  /* 0x000000011b1d7824 */ /* 0x000fe200030e0604 */
[----:B------:R-:W-:Y:S01]  /*2760*/  IADD3 R20, P6, R92, UR10, RZ ;  /* 0x0000000a5c147c10 */ /* 0x000fe2000ffde0ff */
[----:B------:R-:W-:Y:S01]  /*2770*/  IMAD R31, R32, R12, R21 ;  /* 0x0000000c201f7224 */ /* 0x000fe200078e0215 */
[----:B------:R-:W-:Y:S01]  /*2780*/  BSSY B1, `(.L_x_40) ;  /* 0x0000006000017945 */ /* 0x000fe20003800000 */
[----:B------:R-:W-:Y:S02]  /*2790*/  IADD3 R30, P4, R94, R6, RZ ;  /* 0x000000065e1e7210 */ /* 0x000fe40007f9e0ff */
[----:B------:R-:W-:Y:S01]  /*27a0*/  IADD3.X R21, R93, UR11, RZ, P6, !PT ;  /* 0x0000000b5d157c10 */ /* 0x000fe2000b7fe4ff */
[----:B------:R1:W-:Y:S05]  /*27b0*/  @P5 STG.E desc[UR20][R28.64], R31 ;  /* 0x0000001f1c005986 */ /* 0x0003ea000c101914 */
[----:B------:R-:W-:Y:S05]  /*27c0*/  @!P2 BRA `(.L_x_41) ;  /* 0x000000000004a947 */ /* 0x000fea0003800000 */
[----:B------:R4:W5:Y:S02]  /*27d0*/  LDG.E.LTC128B R100, desc[UR20][R20.64] ;  /* 0x0000001414647981 */ /* 0x000964000c1e1920 */
.L_x_41:
[----:B------:R-:W-:Y:S05]  /*27e0*/  BSYNC B1 ;  /* 0x0000000000017941 */ /* 0x000fea0003800000 */
.L_x_40:
[----:B-----5:R-:W-:Y:S01]  /*27f0*/  IMAD R32, R100, R13, RZ ;  /* 0x0000000d64207224 */ /* 0x020fe200078e02ff */
[----:B------:R-:W-:Y:S01]  /*2800*/  ISETP.GT.AND P1, PT, R98, 0x8, P1 ;  /* 0x000000086200780c */ /* 0x000fe20000f24270 */
[----:B-1----:R-:W-:Y:S01]  /*2810*/  IMAD.X R31, R95, 0x1, R4, P4 ;  /* 0x000000015f1f7824 */ /* 0x002fe200020e0604 */
        /* <DEDUP_REMOVED lines=8> */
.L_x_43:
[----:B------:R-:W-:Y:S05]  /*28a0*/  BSYNC B1 ;  /* 0x0000000000017941 */ /* 0x000fea0003800000 */
.L_x_42:
[----:B0----5:R-:W-:Y:S01]  /*28b0*/  IMAD R25, R100, R13, RZ ;  /* 0x0000000d64197224 */ /* 0x021fe200078e02ff */
[----:B------:R-:W-:Y:S01]  /*28c0*/  ISETP.GT.AND P2, PT, R98, 0x8, P0 ;  /* 0x000000086200780c */ /* 0x000fe20000744270 */
[----:B-1----:R-:W-:Y:S01]  /*28d0*/  IMAD.X R33, R18, 0x1, R27, P5 ;  /* 0x0000000112217824 */ /* 0x002fe200028e061b */
[----:B------:R-:W-:Y:S01]  /*28e0*/  IADD3 R24, P0, R92, UR8, RZ ;  /* 0x000000085c187c10 */ /* 0x000fe2000ff1e0ff */
[----:B------:R-:W-:Y:S01]  /*28f0*/  IMAD R27, R34, R12, R25 ;  /* 0x0000000c221b7224 */ /* 0x000fe200078e0219 */
[----:B------:R-:W-:Y:S02]  /*2900*/  BSSY B1, `(.L_x_44) ;  /* 0x0000005000017945 */ /* 0x000fe40003800000 */
[----:B------:R-:W-:Y:S02]  /*2910*/  IADD3.X R25, R93, UR9, RZ, P0, !PT ;  /* 0x000000095d197c10 */ /* 0x000fe400087fe4ff */
[----:B------:R0:W-:Y:S05]  /*2920*/  @P1 STG.E desc[UR20][R32.64], R27 ;  /* 0x0000001b20001986 */ /* 0x0001ea000c101914 */
[----:B------:R-:W-:Y:S05]  /*2930*/  @!P2 BRA `(.L_x_45) ;  /* 0x000000000004a947 */ /* 0x000fea0003800000 */
[----:B------:R1:W5:Y:S02]  /*2940*/  LDG.E.LTC128B R100, desc[UR20][R24.64] ;  /* 0x0000001418647981 */ /* 0x000364000c1e1920 */
.L_x_45:
[----:B------:R-:W-:Y:S05]  /*2950*/  BSYNC B1 ;  /* 0x0000000000017941 */ /* 0x000fea0003800000 */
.L_x_44:
[----:B-1---5:R-:W-:Y:S01]  /*2960*/  IMAD R25, R100, R13, RZ ;  /* 0x0000000d64197224 */ /* 0x022fe200078e02ff */
[----:B------:R-:W-:Y:S01]  /*2970*/  IADD3 R24, P5, R19, R94, RZ ;  /* 0x0000005e13187210 */ /* 0x000fe20007fbe0ff */
[----:B------:R-:W-:Y:S01]  /*2980*/  BSSY B1, `(.L_x_46) ;  /* 0x000000c000017945 */ /* 0x000fe20003800000 */
[----:B------:R-:W-:Y:S01]  /*2990*/  ISETP.GT.AND P1, PT, R5, 0x18, PT ;  /* 0x000000180500780c */ /* 0x000fe20003f24270 */
[----:B------:R-:W-:Y:S01]  /*29a0*/  IMAD R35, R35, R12, R25 ;  /* 0x0000000c23237224 */ /* 0x000fe200078e0219 */
[----:B------:R-:W-:Y:S01]  /*29b0*/  IADD3 R26, P6, R22, UR10, RZ ;  /* 0x0000000a161a7c10 */ /* 0x000fe2000ffde0ff */
[----:B------:R-:W-:Y:S01]  /*29c0*/  IMAD.X R25, R18, 0x1, R95, P5 ;  /* 0x0000000112197824 */ /* 0x000fe200028e065f */
[----:B------:R-:W-:Y:S02]  /*29d0*/  ISETP.GT.AND P4, PT, R98, RZ, P1 ;  /* 0x000000ff6200720c */ /* 0x000fe40000f84270 */
[----:B------:R-:W-:Y:S02]  /*29e0*/  ISETP.GT.AND P0, PT, R5, 0x19, PT ;  /* 0x000000190500780c */ /* 0x000fe40003f04270 */
[----:B------:R1:W-:Y:S01]  /*29f0*/  @P2 STG.E desc[UR20][R24.64], R35 ;  /* 0x0000002318002986 */ /* 0x0003e2000c101914 */
[----:B0-----:R-:W-:-:S02]  /*2a00*/  IADD3 R32, P5, R28, R6, RZ ;  /* 0x000000061c207210 */ /* 0x001fc40007fbe0ff */
[----:B------:R-:W-:-:S06]  /*2a10*/  IADD3.X R27, R23, UR11, RZ, P6, !PT ;  /* 0x0000000b171b7c10 */ /* 0x000fcc000b7fe4ff */
[----:B------:R-:W-:Y:S05]  /*2a20*/  @!P4 BRA `(.L_x_47) ;  /* 0x000000000004c947 */ /* 0x000fea0003800000 */
[----:B------:R0:W5:Y:S02]  /*2a30*/  LDG.E.LTC128B R100, desc[UR20][R26.64] ;  /* 0x000000141a647981 */ /* 0x000164000c1e1920 */
.L_x_47:
[----:B------:R-:W-:Y:S05]  /*2a40*/  BSYNC B1 ;  /* 0x0000000000017941 */ /* 0x000fea0003800000 */
.L_x_46:
        /* <DEDUP_REMOVED lines=11> */
.L_x_49:
[----:B------:R-:W-:Y:S05]  /*2b00*/  BSYNC B1 ;  /* 0x0000000000017941 */ /* 0x000fea0003800000 */
.L_x_48:
[----:B-----5:R-:W-:Y:S01]  /*2b10*/  IMAD R36, R100, R13, RZ ;  /* 0x0000000d64247224 */ /* 0x020fe200078e02ff */
[----:B------:R-:W-:Y:S01]  /*2b20*/  ISETP.GT.AND P1, PT, R98, 0x8, P1 ;  /* 0x000000086200780c */ /* 0x000fe20000f24270 */
[----:B-1----:R-:W-:Y:S01]  /*2b30*/  IMAD.X R35, R31, 0x1, R4, P5 ;  /* 0x000000011f237824 */ /* 0x002fe200028e0604 */
[----:B--2---:R-:W-:Y:S01]  /*2b40*/  IADD3 R22, P4, R22, UR8, RZ ;  /* 0x0000000816167c10 */ /* 0x004fe2000ff9e0ff */
[----:B------:R-:W-:Y:S01]  /*2b50*/  IMAD R37, R37, R12, R36 ;  /* 0x0000000c25257224 */ /* 0x000fe200078e0224 */
[----:B------:R-:W-:Y:S01]  /*2b60*/  BSSY B1, `(.L_x_50) ;  /* 0x0000006000017945 */ /* 0x000fe20003800000 */
[----:B------:R-:W-:Y:S02]  /*2b70*/  IADD3 R36, P5, R28, R19, RZ ;  /* 0x000000131c247210 */ /* 0x000fe40007fbe0ff */
[----:B------:R-:W-:Y:S01]  /*2b80*/  IADD3.X R23, R23, UR9, RZ, P4, !PT ;  /* 0x0000000917177c10 */ /* 0x000fe2000a7fe4ff */
[----:B------:R1:W-:Y:S05]  /*2b90*/  @P2 STG.E desc[UR20][R34.64], R37 ;  /* 0x0000002522002986 */ /* 0x0003ea000c101914 */
[----:B------:R-:W-:Y:S05]  /*2ba0*/  @!P1 BRA `(.L_x_51) ;  /* 0x0000000000049947 */ /* 0x000fea0003800000 */
[----:B------:R2:W5:Y:S02]  /*2bb0*/  LDG.E.LTC128B R100, desc[UR20][R22.64] ;  /* 0x0000001416647981 */ /* 0x000564000c1e1920 */
.L_x_51:
[----:B------:R-:W-:Y:S05]  /*2bc0*/  BSYNC B1 ;  /* 0x0000000000017941 */ /* 0x000fea0003800000 */
.L_x_50:
[----:B--2--5:R-:W-:Y:S01]  /*2bd0*/  IMAD R23, R100, R13, RZ ;  /* 0x0000000d64177224 */ /* 0x024fe200078e02ff */
[----:B------:R-:W-:Y:S01]  /*2be0*/  ISETP.GT.AND P2, PT, R98, 0x8, P0 ;  /* 0x000000086200780c */ /* 0x000fe20000744270 */
[----:B-1----:R-:W-:Y:S01]  /*2bf0*/  IMAD.X R37, R29, 0x1, R18, P5 ;  /* 0x000000011d257824 */ /* 0x002fe200028e0612 */
[----:B----4-:R-:W-:Y:S01]  /*2c00*/  IADD3 R20, P0, R20, UR8, RZ ;  /* 0x0000000814147c10 */ /* 0x010fe2000ff1e0ff */
[----:B------:R-:W-:Y:S01]  /*2c10*/  IMAD R23, R38, R12, R23 ;  /* 0x0000000c26177224 */ /* 0x000fe200078e0217 */
[----:B------:R-:W-:Y:S02]  /*2c20*/  BSSY B1, `(.L_x_52) ;  /* 0x0000005000017945 */ /* 0x000fe40003800000 */
[----:B------:R-:W-:Y:S02]  /*2c30*/  IADD3.X R21, R21, UR9, RZ, P0, !PT ;  /* 0x0000000915157c10 */ /* 0x000fe400087fe4ff */
[----:B------:R1:W-:Y:S05]  /*2c40*/  @P1 STG.E desc[UR20][R36.64], R23 ;  /* 0x0000001724001986 */ /* 0x0003ea000c101914 */
[----:B------:R-:W-:Y:S05]  /*2c50*/  @!P2 BRA `(.L_x_53) ;  /* 0x000000000004a947 */ /* 0x000fea0003800000 */
[----:B------:R2:W5:Y:S02]  /*2c60*/  LDG.E.LTC128B R100, desc[UR20][R20.64] ;  /* 0x0000001414647981 */ /* 0x000564000c1e1920 */
.L_x_53:
[----:B------:R-:W-:Y:S05]  /*2c70*/  BSYNC B1 ;  /* 0x0000000000017941 */ /* 0x000fea0003800000 */
.L_x_52:
[----:B--2--5:R-:W-:Y:S01]  /*2c80*/  IMAD R21, R100, R13, RZ ;  /* 0x0000000d64157224 */ /* 0x024fe200078e02ff */
        /* <DEDUP_REMOVED lines=9> */
[----:B------:R-:W-:-:S02]  /*2d20*/  IADD3 R28, P5, R32, R6, RZ ;  /* 0x00000006201c7210 */ /* 0x000fc40007fbe0ff */
[----:B-1----:R-:W-:-:S06]  /*2d30*/  IADD3.X R23, R27, UR11, RZ, P6, !PT ;  /* 0x0000000b1b177c10 */ /* 0x002fcc000b7fe4ff */
[----:B------:R-:W-:Y:S05]  /*2d40*/  @!P4 BRA `(.L_x_55) ;  /* 0x000000000004c947 */ /* 0x000fea0003800000 */
[----:B------:R1:W5:Y:S02]  /*2d50*/  LDG.E.LTC128B R100, desc[UR20][R22.64] ;  /* 0x0000001416647981 */ /* 0x000364000c1e1920 */
.L_x_55:
[----:B------:R-:W-:Y:S05]  /*2d60*/  BSYNC B1 ;  /* 0x0000000000017941 */ /* 0x000fea0003800000 */
.L_x_54:
[----:B--2--5:R-:W-:Y:S01]  /*2d70*/  IMAD R21, R100, R13, RZ ;  /* 0x0000000d64157224 */ /* 0x024fe200078e02ff */
        /* <DEDUP_REMOVED lines=10> */
.L_x_57:
[----:B------:R-:W-:Y:S05]  /*2e20*/  BSYNC B1 ;  /* 0x0000000000017941 */ /* 0x000fea0003800000 */
.L_x_56:
[----:B-----5:R-:W-:Y:S01]  /*2e30*/  IMAD R36, R100, R13, RZ ;  /* 0x0000000d64247224 */ /* 0x020fe200078e02ff */
[----:B------:R-:W-:Y:S01]  /*2e40*/  ISETP.GT.AND P1, PT, R98, 0x8, P1 ;  /* 0x000000086200780c */ /* 0x000fe20000f24270 */
[----:B--2---:R-:W-:Y:S01]  /*2e50*/  IMAD.X R31, R35, 0x1, R4, P5 ;  /* 0x00000001231f7824 */ /* 0x004fe200028e0604 */
[----:B0-----:R-:W-:Y:S01]  /*2e60*/  IADD3 R26, P4, R26, UR8, RZ ;  /* 0x000000081a1a7c10 */ /* 0x001fe2000ff9e0ff */
[----:B------:R-:W-:Y:S01]  /*2e70*/  IMAD R41, R41, R12, R36 ;  /* 0x0000000c29297224 */ /* 0x000fe200078e0224 */
[----:B------:R-:W-:Y:S01]  /*2e80*/  BSSY B1, `(.L_x_58) ;  /* 0x0000006000017945 */ /* 0x000fe20003800000 */
[----:B------:R-:W-:Y:S02]  /*2e90*/  IADD3 R36, P5, R32, R19, RZ ;  /* 0x0000001320247210 */ /* 0x000fe40007fbe0ff */
[----:B------:R-:W-:Y:S01]  /*2ea0*/  IADD3.X R27, R27, UR9, RZ, P4, !PT ;  /* 0x000000091b1b7c10 */ /* 0x000fe2000a7fe4ff */
[----:B------:R0:W-:Y:S05]  /*2eb0*/  @P2 STG.E desc[UR20][R30.64], R41 ;  /* 0x000000291e002986 */ /* 0x0001ea000c101914 */
[----:B------:R-:W-:Y:S05]  /*2ec0*/  @!P1 BRA `(.L_x_59) ;  /* 0x0000000000049947 */ /* 0x000fea0003800000 */
[----:B------:R2:W5:Y:S02]  /*2ed0*/  LDG.E.LTC128B R100, desc[UR20][R26.64] ;  /* 0x000000141a647981 */ /* 0x000564000c1e1920 */
.L_x_59:
[----:B------:R-:W-:Y:S05]  /*2ee0*/  BSYNC B1 ;  /* 0x0000000000017941 */ /* 0x000fea0003800000 */
.L_x_58:
[----:B--2--5:R-:W-:Y:S01]  /*2ef0*/  IMAD R27, R100, R13, RZ ;  /* 0x0000000d641b7224 */ /* 0x024fe200078e02ff */
[----:B------:R-:W-:Y:S01]  /*2f00*/  ISETP.GT.AND P2, PT, R98, 0x8, P0 ;  /* 0x000000086200780c */ /* 0x000fe20000744270 */
[----:B------:R-:W-:Y:S01]  /*2f10*/  IMAD.X R37, R33, 0x1, R18, P5 ;  /* 0x0000000121257824 */ /* 0x000fe200028e0612 */
[----:B------:R-:W-:Y:S01]  /*2f20*/  IADD3 R24, P0, R24, UR8, RZ ;  /* 0x0000000818187c10 */ /* 0x000fe2000ff1e0ff */
[----:B------:R-:W-:Y:S01]  /*2f30*/  IMAD R27, R42, R12, R27 ;  /* 0x0000000c2a1b7224 */ /* 0x000fe200078e021b */
[----:B------:R-:W-:Y:S02]  /*2f40*/  BSSY B1, `(.L_x_60) ;  /* 0x0000005000017945 */ /* 0x000fe40003800000 */
[----:B------:R-:W-:Y:S02]  /*2f50*/  IADD3.X R25, R25, UR9, RZ, P0, !PT ;  /* 0x0000000919197c10 */ /* 0x000fe400087fe4ff */
[----:B------:R2:W-:Y:S05]  /*2f60*/  @P1 STG.E desc[UR20][R36.64], R27 ;  /* 0x0000001b24001986 */ /* 0x0005ea000c101914 */
[----:B------:R-:W-:Y:S05]  /*2f70*/  @!P2 BRA `(.L_x_61) ;  /* 0x000000000004a947 */ /* 0x000fea0003800000 */
[----:B------:R0:W5:Y:S02]  /*2f80*/  LDG.E.LTC128B R100, desc[UR20][R24.64] ;  /* 0x0000001418647981 */ /* 0x000164000c1e1920 */
.L_x_61:
[----:B------:R-:W-:Y:S05]  /*2f90*/  BSYNC B1 ;  /* 0x0000000000017941 */ /* 0x000fea0003800000 */
.L_x_60:
[----:B0----5:R-:W-:Y:S01]  /*2fa0*/  IMAD R25, R100, R13, RZ ;  /* 0x0000000d64197224 */ /* 0x021fe200078e02ff */
        /* <DEDUP_REMOVED lines=10> */
[----:B--2---:R-:W-:-:S06]  /*3050*/  IADD3.X R27, R23, UR11, RZ, P6, !PT ;  /* 0x0000000b171b7c10 */ /* 0x004fcc000b7fe4ff */
[----:B------:R-:W-:Y:S05]  /*3060*/  @!P4 BRA `(.L_x_63) ;  /* 0x000000000004c947 */ /* 0x000fea0003800000 */
[----:B------:R2:W5:Y:S02]  /*3070*/  LDG.E.LTC128B R100, desc[UR20][R26.64] ;  /* 0x000000141a647981 */ /* 0x000564000c1e1920 */
.L_x_63:
[----:B------:R-:W-:Y:S05]  /*3080*/  BSYNC B1 ;  /* 0x0000000000017941 */ /* 0x000fea0003800000 */
.L_x_62:
[----:B0----5:R-:W-:Y:S01]  /*3090*/  IMAD R25, R100, R13, RZ ;  /* 0x0000000d64197224 */ /* 0x021fe200078e02ff */
        /* <DEDUP_REMOVED lines=10> */
.L_x_65:
[----:B------:R-:W-:Y:S05]  /*3140*/  BSYNC B1 ;  /* 0x0000000000017941 */ /* 0x000fea0003800000 */
.L_x_64:
[----:B-----5:R-:W-:Y:S01]  /*3150*/  IMAD R36, R100, R13, RZ ;  /* 0x0000000d64247224 */ /* 0x020fe200078e02ff */
[----:B------:R-:W-:Y:S01]  /*3160*/  ISETP.GT.AND P1, PT, R98, 0x8, P1 ;  /* 0x000000086200780c */ /* 0x000fe20000f24270 */
[----:B0-----:R-:W-:Y:S01]  /*3170*/  IMAD.X R35, R31, 0x1, R4, P5 ;  /* 0x000000011f237824 */ /* 0x001fe200028e0604 */
[----:B-1----:R-:W-:Y:S01]  /*3180*/  IADD3 R22, P4, R22, UR8, RZ ;  /* 0x0000000816167c10 */ /* 0x002fe2000ff9e0ff */
[----:B------:R-:W-:Y:S01]  /*3190*/  IMAD R45, R45, R12, R36 ;  /* 0x0000000c2d2d7224 */ /* 0x000fe200078e0224 */
[----:B------:R-:W-:Y:S01]  /*31a0*/  BSSY B1, `(.L_x_66) ;  /* 0x0000006000017945 */ /* 0x000fe20003800000 */
[----:B------:R-:W-:Y:S02]  /*31b0*/  IADD3 R36, P5, R28, R19, RZ ;  /* 0x000000131c247210 */ /* 0x000fe40007fbe0ff */
[----:B------:R-:W-:Y:S01]  /*31c0*/  IADD3.X R23, R23, UR9, RZ, P4, !PT ;  /* 0x0000000917177c10 */ /* 0x000fe2000a7fe4ff */
[----:B------:R0:W-:Y:S05]  /*31d0*/  @P2 STG.E desc[UR20][R34.64], R45 ;  /* 0x0000002d22002986 */ /* 0x0001ea000c101914 */
[----:B------:R-:W-:Y:S05]  /*31e0*/  @!P1 BRA `(.L_x_67) ;  /* 0x0000000000049947 */ /* 0x000fea0003800000 */
[----:B------:R1:W5:Y:S02]  /*31f0*/  LDG.E.LTC128B R100, desc[UR20][R22.64] ;  /* 0x0000001416647981 */ /* 0x000364000c1e1920 */
.L_x_67:
[----:B------:R-:W-:Y:S05]  /*3200*/  BSYNC B1 ;  /* 0x0000000000017941 */ /* 0x000fea0003800000 */
.L_x_66:
[----:B-1---5:R-:W-:Y:S01]  /*3210*/  IMAD R23, R100, R13, RZ ;  /* 0x0000000d64177224 */ /* 0x022fe200078e02ff */
[----:B------:R-:W-:Y:S01]  /*3220*/  ISETP.GT.AND P2, PT, R98, 0x8, P0 ;  /* 0x000000086200780c */ /* 0x000fe20000744270 */
[----:B------:R-:W-:Y:S01]  /*3230*/  IMAD.X R37, R29, 0x1, R18, P5 ;  /* 0x000000011d257824 */ /* 0x000fe200028e0612 */
[----:B----4-:R-:W-:Y:S01]  /*3240*/  IADD3 R20, P0, R20, UR8, RZ ;  /* 0x0000000814147c10 */ /* 0x010fe2000ff1e0ff */
[----:B------:R-:W-:Y:S01]  /*3250*/  IMAD R23, R46, R12, R23 ;  /* 0x0000000c2e177224 */ /* 0x000fe200078e0217 */
[----:B------:R-:W-:Y:S02]  /*3260*/  BSSY B1, `(.L_x_68) ;  /* 0x0000005000017945 */ /* 0x000fe40003800000 */
[----:B------:R-:W-:Y:S02]  /*3270*/  IADD3.X R21, R21, UR9, RZ, P0, !PT ;  /* 0x0000000915157c10 */ /* 0x000fe400087fe4ff */
[----:B------:R1:W-:Y:S05]  /*3280*/  @P1 STG.E desc[UR20][R36.64], R23 ;  /* 0x0000001724001986 */ /* 0x0003ea000c101914 */
[----:B------:R-:W-:Y:S05]  /*3290*/  @!P2 BRA `(.L_x_69) ;  /* 0x000000000004a947 */ /* 0x000fea0003800000 */
[----:B------:R4:W5:Y:S02]  /*32a0*/  LDG.E.LTC128B R100, desc[UR20][R20.64] ;  /* 0x0000001414647981 */ /* 0x000964000c1e1920 */
.L_x_69:
[----:B------:R-:W-:Y:S05]  /*32b0*/  BSYNC B1 ;  /* 0x0000000000017941 */ /* 0x000fea0003800000 */
.L_x_68:
[----:B----45:R-:W-:Y:S01]  /*32c0*/  IMAD R21, R100, R13, RZ ;  /* 0x0000000d64157224 */ /* 0x030fe200078e02ff */
        /* <DEDUP_REMOVED lines=13> */
.L_x_71:
[----:B------:R-:W-:Y:S05]  /*33a0*/  BSYNC B1 ;  /* 0x0000000000017941 */ /* 0x000fea0003800000 */
.L_x_70:
[----:B----45:R-:W-:Y:S01]  /*33b0*/  IMAD R21, R100, R13, RZ ;  /* 0x0000000d64157224 */ /* 0x030fe200078e02ff */
        /* <DEDUP_REMOVED lines=10> */
.L_x_73:
[----:B------:R-:W-:Y:S05]  /*3460*/  BSYNC B1 ;  /* 0x0000000000017941 */ /* 0x000fea0003800000 */
.L_x_72:
[----:B-----5:R-:W-:Y:S01]  /*3470*/  IMAD R36, R100, R13, RZ ;  /* 0x0000000d64247224 */ /* 0x020fe200078e02ff */
[----:B------:R-:W-:Y:S01]  /*3480*/  ISETP.GT.AND P1, PT, R98, 0x8, P1 ;  /* 0x000000086200780c */ /* 0x000fe20000f24270 */
[----:B----4-:R-:W-:Y:S01]  /*3490*/  IMAD.X R31, R35, 0x1, R4, P5 ;  /* 0x00000001231f7824 */ /* 0x010fe200028e0604 */
        /* <DEDUP_REMOVED lines=8> */
.L_x_75:
[----:B------:R-:W-:Y:S05]  /*3520*/  BSYNC B1 ;  /* 0x0000000000017941 */ /* 0x000fea0003800000 */
.L_x_74:
[----:B----45:R-:W-:Y:S01]  /*3530*/  IMAD R27, R100, R13, RZ ;  /* 0x0000000d641b7224 */ /* 0x030fe200078e02ff */
        /* <DEDUP_REMOVED lines=9> */
.L_x_77:
[----:B------:R-:W-:Y:S05]  /*35d0*/  BSYNC B1 ;  /* 0x0000000000017941 */ /* 0x000fea0003800000 */
.L_x_76:
        /* <DEDUP_REMOVED lines=11> */
[----:B----4-:R-:W-:-:S06]  /*3690*/  IADD3.X R27, R23, UR11, RZ, P6, !PT ;  /* 0x0000000b171b7c10 */ /* 0x010fcc000b7fe4ff */
[----:B------:R-:W-:Y:S05]  /*36a0*/  @!P4 BRA `(.L_x_79) ;  /* 0x000000000004c947 */ /* 0x000fea0003800000 */
[----:B------:R4:W5:Y:S02]  /*36b0*/  LDG.E.LTC128B R100, desc[UR20][R26.64] ;  /* 0x000000141a647981 */ /* 0x000964000c1e1920 */
.L_x_79:
[----:B------:R-:W-:Y:S05]  /*36c0*/  BSYNC B1 ;  /* 0x0000000000017941 */ /* 0x000fea0003800000 */
.L_x_78:
        /* <DEDUP_REMOVED lines=11> */
.L_x_81:
[----:B------:R-:W-:Y:S05]  /*3780*/  BSYNC B1 ;  /* 0x0000000000017941 */ /* 0x000fea0003800000 */
.L_x_80:
        /* <DEDUP_REMOVED lines=11> */
.L_x_83:
[----:B------:R-:W-:Y:S05]  /*3840*/  BSYNC B1 ;  /* 0x0000000000017941 */ /* 0x000fea0003800000 */
.L_x_82:
[----:B-1---5:R-:W-:Y:S01]  /*3850*/  IMAD R23, R100, R13, RZ ;  /* 0x0000000d64177224 */ /* 0x022fe200078e02ff */
        /* <DEDUP_REMOVED lines=9> */
.L_x_85:
[----:B------:R-:W-:Y:S05]  /*38f0*/  BSYNC B1 ;  /* 0x0000000000017941 */ /* 0x000fea0003800000 */
.L_x_84:
        /* <DEDUP_REMOVED lines=14> */
.L_x_87:
[----:B------:R-:W-:Y:S05]  /*39e0*/  BSYNC B1 ;  /* 0x0000000000017941 */ /* 0x000fea0003800000 */
.L_x_86:
[----:B0----5:R-:W-:Y:S01]  /*39f0*/  IMAD R21, R100, R13, RZ ;  /* 0x0000000d64157224 */ /* 0x021fe200078e02ff */
[----:B------:R-:W-:Y:S01]  /*3a00*/  ISETP.GT.AND P2, PT, R98, RZ, P0 ;  /* 0x000000ff6200720c */ /* 0x000fe20000744270 */
[----:B------:R-:W-:Y:S01]  /*3a10*/  IMAD.X R29, R33, 0x1, R4, P5 ;  /* 0x00000001211d7824 */ /* 0x000fe200028e0604 */
[----:B------:R-:W-:Y:S01]  /*3a20*/  IADD3 R20, P6, R24, UR10, RZ ;  /* 0x0000000a18147c10 */ /* 0x000fe2000ffde0ff */
[----:B--2---:R-:W-:Y:S01]  /*3a30*/  IMAD R31, R56, R12, R21 ;  /* 0x0000000c381f7224 */ /* 0x004fe200078e0215 */
[----:B------:R-:W-:Y:S01]  /*3a40*/  BSSY B1, `(.L_x_88) ;  /* 0x0000006000017945 */ /* 0x000fe20003800000 */
[----:B------:R-:W-:Y:S02]  /*3a50*/  IADD3 R30, P5, R34, R6, RZ ;  /* 0x00000006221e7210 */ /* 0x000fe40007fbe0ff */
[----:B------:R-:W-:Y:S01]  /*3a60*/  IADD3.X R21, R25, UR11, RZ, P6, !PT ;  /* 0x0000000b19157c10 */ /* 0x000fe2000b7fe4ff */
[----:B------:R0:W-:Y:S05]  /*3a70*/  @P4 STG.E desc[UR20][R28.64], R31 ;  /* 0x0000001f1c004986 */ /* 0x0001ea000c101914 */
[----:B------:R-:W-:Y:S05]  /*3a80*/  @!P2 BRA `(.L_x_89) ;  /* 0x000000000004a947 */ /* 0x000fea0003800000 */
[----:B------:R2:W5:Y:S02]  /*3a90*/  LDG.E.LTC128B R100, desc[UR20][R20.64] ;  /* 0x0000001414647981 */ /* 0x000564000c1e1920 */
.L_x_89:
[----:B------:R-:W-:Y:S05]  /*3aa0*/  BSYNC B1 ;  /* 0x0000000000017941 */ /* 0x000fea0003800000 */
.L_x_88:
[----:B-----5:R-:W-:Y:S01]  /*3ab0*/  IMAD R36, R100, R13, RZ ;  /* 0x0000000d64247224 */ /* 0x020fe200078e02ff */
[----:B------:R-:W-:Y:S01]  /*3ac0*/  ISETP.GT.AND P1, PT, R98, 0x8, P1 ;  /* 0x000000086200780c */ /* 0x000fe20000f24270 */
[----:B0-----:R-:W-:Y:S01]  /*3ad0*/  IMAD.X R31, R35, 0x1, R4, P5 ;  /* 0x00000001231f7824 */ /* 0x001fe200028e0604 */
[----:B----4-:R-:W-:Y:S01]  /*3ae0*/  IADD3 R26, P4, R26, UR8, RZ ;  /* 0x000000081a1a7c10 */ /* 0x010fe2000ff9e0ff */
[----:B------:R-:W-:Y:S01]  /*3af0*/  IMAD R57, R57, R12, R36 ;  /* 0x0000000c39397224 */ /* 0x000fe200078e0224 */
[----:B------:R-:W-:Y:S01]  /*3b00*/  BSSY B1, `(.L_x_90) ;  /* 0x0000006000017945 */ /* 0x000fe20003800000 */
[----:B------:R-:W-:Y:S02]  /*3b10*/  IADD3 R36, P5, R32, R19, RZ ;  /* 0x0000001320247210 */ /* 0x000fe40007fbe0ff */
[----:B------:R-:W-:Y:S01]  /*3b20*/  IADD3.X R27, R27, UR9, RZ, P4, !PT ;  /* 0x000000091b1b7c10 */ /* 0x000fe2000a7fe4ff */
[----:B------:R0:W-:Y:S05]  /*3b30*/  @P2 STG.E desc[UR20][R30.64], R57 ;  /* 0x000000391e002986 */ /* 0x0001ea000c101914 */
[----:B------:R-:W-:Y:S05]  /*3b40*/  @!P1 BRA `(.L_x_91) ;  /* 0x0000000000049947 */ /* 0x000fea0003800000 */
[----:B------:R4:W5:Y:S02]  /*3b50*/  LDG.E.LTC128B R100, desc[UR20][R26.64] ;  /* 0x000000141a647981 */ /* 0x000964000c1e1920 */
.L_x_91:
[----:B------:R-:W-:Y:S05]  /*3b60*/  BSYNC B1 ;  /* 0x0000000000017941 */ /* 0x000fea0003800000 */
.L_x_90:
        /* <DEDUP_REMOVED lines=10> */
.L_x_93:
[----:B------:R-:W-:Y:S05]  /*3c10*/  BSYNC B1 ;  /* 0x0000000000017941 */ /* 0x000fea0003800000 */
.L_x_92:
        /* <DEDUP_REMOVED lines=14> */
.L_x_95:
[----:B------:R-:W-:Y:S05]  /*3d00*/  BSYNC B1 ;  /* 0x0000000000017941 */ /* 0x000fea0003800000 */
.L_x_94:
        /* <DEDUP_REMOVED lines=11> */
.L_x_97:
[----:B------:R-:W-:Y:S05]  /*3dc0*/  BSYNC B1 ;  /* 0x0000000000017941 */ /* 0x000fea0003800000 */
.L_x_96:
        /* <DEDUP_REMOVED lines=11> */
.L_x_99:
[----:B------:R-:W-:Y:S05]  /*3e80*/  BSYNC B1 ;  /* 0x0000000000017941 */ /* 0x000fea0003800000 */
.L_x_98:
[----:B-1---5:R-:W-:Y:S01]  /*3e90*/  IMAD R23, R100, R13, RZ ;  /* 0x0000000d64177224 */ /* 0x022fe200078e02ff */
[----:B------:R-:W-:Y:S01]  /*3ea0*/  ISETP.GT.AND P2, PT, R98, 0x8, P0 ;  /* 0x000000086200780c */ /* 0x000fe20000744270 */
[----:B------:R-:W-:Y:S01]  /*3eb0*/  IMAD.X R37, R29, 0x1, R18, P5 ;  /* 0x000000011d257824 */ /* 0x000fe200028e0612 */
[----:B--2---:R-:W-:Y:S01]  /*3ec0*/  IADD3 R20, P0, R20, UR8, RZ ;  /* 0x0000000814147c10 */ /* 0x004fe2000ff1e0ff */
[----:B------:R-:W-:Y:S01]  /*3ed0*/  IMAD R23, R62, R12, R23 ;  /* 0x0000000c3e177224 */ /* 0x000fe200078e0217 */
[----:B------:R-:W-:Y:S02]  /*3ee0*/  BSSY B1, `(.L_x_100) ;  /* 0x0000005000017945 */ /* 0x000fe40003800000 */
[----:B------:R-:W-:Y:S02]  /*3ef0*/  IADD3.X R21, R21, UR9, RZ, P0, !PT ;  /* 0x0000000915157c10 */ /* 0x000fe400087fe4ff */
[----:B------:R1:W-:Y:S05]  /*3f00*/  @P1 STG.E desc[UR20][R36.64], R23 ;  /* 0x0000001724001986 */ /* 0x0003ea000c101914 */
[----:B------:R-:W-:Y:S05]  /*3f10*/  @!P2 BRA `(.L_x_101) ;  /* 0x000000000004a947 */ /* 0x000fea0003800000 */
[----:B------:R2:W5:Y:S02]  /*3f20*/  LDG.E.LTC128B R100, desc[UR20][R20.64] ;  /* 0x0000001414647981 */ /* 0x000564000c1e1920 */
.L_x_101:
[----:B------:R-:W-:Y:S05]  /*3f30*/  BSYNC B1 ;  /* 0x0000000000017941 */ /* 0x000fea0003800000 */
.L_x_100:
        /* <DEDUP_REMOVED lines=14> */
.L_x_103:
[----:B------:R-:W-:Y:S05]  /*4020*/  BSYNC B1 ;  /* 0x0000000000017941 */ /* 0x000fea0003800000 */
.L_x_102:
        /* <DEDUP_REMOVED lines=11> */
.L_x_105:
[----:B------:R-:W-:Y:S05]  /*40e0*/  BSYNC B1 ;  /* 0x0000000000017941 */ /* 0x000fea0003800000 */
.L_x_104:
[----:B-----5:R-:W-:Y:S01]  /*40f0*/  IMAD R36, R100, R13, RZ ;  /* 0x0000000d64247224 */ /* 0x020fe200078e02ff */
[----:B------:R-:W-:Y:S01]  /*4100*/  ISETP.GT.AND P1, PT, R98, 0x8, P1 ;  /* 0x000000086200780c */ /* 0x000fe20000f24270 */
[----:B--2---:R-:W-:Y:S01]  /*4110*/  IMAD.X R31, R35, 0x1, R4, P5 ;  /* 0x00000001231f7824 */ /* 0x004fe200028e0604 */
        /* <DEDUP_REMOVED lines=8> */
.L_x_107:
[----:B------:R-:W-:Y:S05]  /*41a0*/  BSYNC B1 ;  /* 0x0000000000017941 */ /* 0x000fea0003800000 */
.L_x_106:
        /* <DEDUP_REMOVED lines=10> */
.L_x_109:
[----:B------:R-:W-:Y:S05]  /*4250*/  BSYNC B1 ;  /* 0x0000000000017941 */ /* 0x000fea0003800000 */
.L_x_108:
        /* <DEDUP_REMOVED lines=14> */
.L_x_111:
[----:B------:R-:W-:Y:S05]  /*4340*/  BSYNC B1 ;  /* 0x0000000000017941 */ /* 0x000fea0003800000 */
.L_x_110:
        /* <DEDUP_REMOVED lines=11> */
.L_x_113:
[----:B------:R-:W-:Y:S05]  /*4400*/  BSYNC B1 ;  /* 0x0000000000017941 */ /* 0x000fea0003800000 */
.L_x_112:
        /* <DEDUP_REMOVED lines=11> */
.L_x_115:
[----:B------:R-:W-:Y:S05]  /*44c0*/  BSYNC B1 ;  /* 0x0000000000017941 */ /* 0x000fea0003800000 */
.L_x_114:
        /* <DEDUP_REMOVED lines=10> */
.L_x_117:
[----:B------:R-:W-:Y:S05]  /*4570*/  BSYNC B1 ;  /* 0x0000000000017941 */ /* 0x000fea0003800000 */
.L_x_116:
        /* <DEDUP_REMOVED lines=14> */
.L_x_119:
[----:B------:R-:W-:Y:S05]  /*4660*/  BSYNC B1 ;  /* 0x0000000000017941 */ /* 0x000fea0003800000 */
.L_x_118:
        /* <DEDUP_REMOVED lines=11> */
.L_x_121:
[----:B------:R-:W-:Y:S05]  /*4720*/  BSYNC B1 ;  /* 0x0000000000017941 */ /* 0x000fea0003800000 */
.L_x_120:
        /* <DEDUP_REMOVED lines=11> */
.L_x_123:
[----:B------:R-:W-:Y:S05]  /*47e0*/  BSYNC B1 ;  /* 0x0000000000017941 */ /* 0x000fea0003800000 */
.L_x_122:
        /* <DEDUP_REMOVED lines=10> */
.L_x_125:
[----:B------:R-:W-:Y:S05]  /*4890*/  BSYNC B1 ;  /* 0x0000000000017941 */ /* 0x000fea0003800000 */
.L_x_124:
        /* <DEDUP_REMOVED lines=14> */
.L_x_127:
[----:B------:R-:W-:Y:S05]  /*4980*/  BSYNC B1 ;  /* 0x0000000000017941 */ /* 0x000fea0003800000 */
.L_x_126:
        /* <DEDUP_REMOVED lines=11> */
.L_x_129:
[----:B------:R-:W-:Y:S05]  /*4a40*/  BSYNC B1 ;  /* 0x0000000000017941 */ /* 0x000fea0003800000 */
.L_x_128:
        /* <DEDUP_REMOVED lines=11> */
.L_x_131:
[----:B------:R-:W-:Y:S05]  /*4b00*/  BSYNC B1 ;  /* 0x0000000000017941 */ /* 0x000fea0003800000 */
.L_x_130:
        /* <DEDUP_REMOVED lines=10> */
.L_x_133:
[----:B------:R-:W-:Y:S05]  /*4bb0*/  BSYNC B1 ;  /* 0x0000000000017941 */ /* 0x000fea0003800000 */
.L_x_132:
[----:B--2--5:R-:W-:Y:S01]  /*4bc0*/  IMAD R21, R100, R13, RZ ;  /* 0x0000000d64157224 */ /* 0x024fe200078e02ff */
        /* <DEDUP_REMOVED lines=9> */
[----:B------:R-:W-:-:S02]  /*4c60*/  IADD3 R28, P6, R32, R6, RZ ;  /* 0x00000006201c7210 */ /* 0x000fc40007fde0ff */
[----:B-1----:R-:W-:-:S06]  /*4c70*/  IADD3.X R23, R27, UR11, RZ, P2, !PT ;  /* 0x0000000b1b177c10 */ /* 0x002fcc00097fe4ff */
[----:B------:R-:W-:Y:S05]  /*4c80*/  @!P5 BRA `(.L_x_135) ;  /* 0x000000000004d947 */ /* 0x000fea0003800000 */
[----:B------:R1:W5:Y:S02]  /*4c90*/  LDG.E.LTC128B R100, desc[UR20][R22.64] ;  /* 0x0000001416647981 */ /* 0x000364000c1e1920 */
.L_x_135:
[----:B------:R-:W-:Y:S05]  /*4ca0*/  BSYNC B1 ;  /* 0x0000000000017941 */ /* 0x000fea0003800000 */
.L_x_134:
[----:B--2--5:R-:W-:Y:S01]  /*4cb0*/  IMAD R21, R100, R13, RZ ;  /* 0x0000000d64157224 */ /* 0x024fe200078e02ff */
[----:B------:R-:W-:Y:S01]  /*4cc0*/  ISETP.GT.AND P2, PT, R98, RZ, P1 ;  /* 0x000000ff6200720c */ /* 0x000fe20000f44270 */
        /* <DEDUP_REMOVED lines=8> */
.L_x_137:
[----:B------:R-:W-:Y:S05]  /*4d50*/  BSYNC B1 ;  /* 0x0000000000017941 */ /* 0x000fea0003800000 */
.L_x_136:
[----:B--2--5:R-:W-:Y:S01]  /*4d60*/  IMAD R21, R100, R13, RZ ;  /* 0x0000000d64157224 */ /* 0x024fe200078e02ff */
[----:B------:R-:W-:Y:S01]  /*4d70*/  IADD3 R20, P5, R34, R6, RZ ;  /* 0x0000000622147210 */ /* 0x000fe20007fbe0ff */
[----:B------:R-:W-:Y:S01]  /*4d80*/  BSSY B1, `(.L_x_138) ;  /* 0x000000b000017945 */ /* 0x000fe20003800000 */
[----:B------:R-:W-:Y:S01]  /*4d90*/  ISETP.GT.AND P4, PT, R98, 0x8, P4 ;  /* 0x000000086200780c */ /* 0x000fe20002784270 */
[----:B------:R-:W-:Y:S01]  /*4da0*/  IMAD R81, R81, R12, R21 ;  /* 0x0000000c51517224 */ /* 0x000fe200078e0215 */
[----:B----4-:R-:W-:Y:S01]  /*4db0*/  IADD3 R26, P6, R26, UR8, RZ ;  /* 0x000000081a1a7c10 */ /* 0x010fe2000ffde0ff */
[----:B------:R-:W-:Y:S01]  /*4dc0*/  IMAD.X R21, R35, 0x1, R4, P5 ;  /* 0x0000000123157824 */ /* 0x000fe200028e0604 */
[----:B------:R-:W-:Y:S02]  /*4dd0*/  ISETP.GT.AND P0, PT, R5, 0x78, PT ;  /* 0x000000780500780c */ /* 0x000fe40003f04270 */
[----:B------:R-:W-:Y:S02]  /*4de0*/  IADD3 R30, P5, R32, R19, RZ ;  /* 0x00000013201e7210 */ /* 0x000fe40007fbe0ff */
[----:B------:R2:W-:Y:S01]  /*4df0*/  @P2 STG.E desc[UR20][R20.64], R81 ;  /* 0x0000005114002986 */ /* 0x0005e2000c101914 */
[----:B------:R-:W-:-:S04]  /*4e00*/  IADD3.X R27, R27, UR9, RZ, P6, !PT ;  /* 0x000000091b1b7c10 */ /* 0x000fc8000b7fe4ff */
[----:B------:R-:W-:Y:S06]  /*4e10*/  @!P4 BRA `(.L_x_139) ;  /* 0x000000000004c947 */ /* 0x000fec0003800000 */
[----:B------:R4:W5:Y:S02]  /*4e20*/  LDG.E.LTC128B R100, desc[UR20][R26.64] ;  /* 0x000000141a647981 */ /* 0x000964000c1e1920 */
.L_x_139:
[----:B------:R-:W-:Y:S05]  /*4e30*/  BSYNC B1 ;  /* 0x0000000000017941 */ /* 0x000fea0003800000 */
.L_x_138:
[----:B----45:R-:W-:Y:S01]  /*4e40*/  IMAD R27, R100, R13, RZ ;  /* 0x0000000d641b7224 */ /* 0x030fe200078e02ff */
[----:B------:R-:W-:Y:S01]  /*4e50*/  ISETP.GT.AND P1, PT, R98, 0x8, P1 ;  /* 0x000000086200780c */ /* 0x000fe20000f24270 */
[----:B------:R-:W-:Y:S01]  /*4e60*/  IMAD.X R31, R33, 0x1, R18, P5 ;  /* 0x00000001211f7824 */ /* 0x000fe200028e0612 */
[----:B------:R-:W-:Y:S01]  /*4e70*/  IADD3 R24, P5, R24, UR8, RZ ;  /* 0x0000000818187c10 */ /* 0x000fe2000ffbe0ff */
[----:B------:R-:W-:Y:S01]  /*4e80*/  IMAD R27, R82, R12, R27 ;  /* 0x0000000c521b7224 */ /* 0x000fe200078e021b */
[----:B------:R-:W-:Y:S01]  /*4e90*/  BSSY B1, `(.L_x_140) ;  /* 0x0000006000017945 */ /* 0x000fe20003800000 */
[----:B------:R-:W-:Y:S02]  /*4ea0*/  ISETP.GT.AND P2, PT, R5, 0x79, PT ;  /* 0x000000790500780c */ /* 0x000fe40003f44270 */
[----:B------:R-:W-:Y:S01]  /*4eb0*/  IADD3.X R25, R25, UR9, RZ, P5, !PT ;  /* 0x0000000919197c10 */ /* 0x000fe2000affe4ff */
[----:B------:R4:W-:Y:S05]  /*4ec0*/  @P4 STG.E desc[UR20][R30.64], R27 ;  /* 0x0000001b1e004986 */ /* 0x0009ea000c101914 */
[----:B------:R-:W-:Y:S05]  /*4ed0*/  @!P1 BRA `(.L_x_141) ;  /* 0x0000000000049947 */ /* 0x000fea0003800000 */
[----:B------:R0:W5:Y:S02]  /*4ee0*/  LDG.E.LTC128B R100, desc[UR20][R24.64] ;  /* 0x0000001418647981 */ /* 0x000164000c1e1920 */
.L_x_141:
[----:B------:R-:W-:Y:S05]  /*4ef0*/  BSYNC B1 ;  /* 0x0000000000017941 */ /* 0x000fea0003800000 */
.L_x_140:
[----:B0-----:R-:W-:Y:S01]  /*4f00*/  IADD3 R24, P6, R34, R19, RZ ;  /* 0x0000001322187210 */ /* 0x001fe20007fde0ff */
[----:B-----5:R-:W-:Y:S01]  /*4f10*/  IMAD R5, R100, R13, RZ ;  /* 0x0000000d64057224 */ /* 0x020fe200078e02ff */
[----:B------:R-:W-:Y:S01]  /*4f20*/  ISETP.GT.AND P4, PT, R98, RZ, P0 ;  /* 0x000000ff6200720c */ /* 0x000fe20000784270 */
[----:B------:R-:W-:Y:S01]  /*4f30*/  BSSY B1, `(.L_x_142) ;  /* 0x0000009000017945 */ /* 0x000fe20003800000 */
[----:B------:R-:W-:Y:S01]  /*4f40*/  IADD3 R26, P5, R28, R6, RZ ;  /* 0x000000061c1a7210 */ /* 0x000fe20007fbe0ff */
[----:B------:R-:W-:Y:S02]  /*4f50*/  IMAD.X R25, R35, 0x1, R18, P6 ;  /* 0x0000000123197824 */ /* 0x000fe400030e0612 */
[----:B------:R-:W-:-:S05]  /*4f60*/  IMAD R5, R83, R12, R5 ;  /* 0x0000000c53057224 */ /* 0x000fca00078e0205 */
[----:B------:R0:W-:Y:S03]  /*4f70*/  @P1 STG.E desc[UR20][R24.64], R5 ;  /* 0x0000000518001986 */ /* 0x0001e6000c101914 */
[----:B------:R-:W-:Y:S05]  /*4f80*/  @!P4 BRA `(.L_x_143) ;  /* 0x00000000000cc947 */ /* 0x000fea0003800000 */
[----:B0-----:R-:W-:-:S04]  /*4f90*/  IADD3 R24, P1, R22, UR10, RZ ;  /* 0x0000000a16187c10 */ /* 0x001fc8000ff3e0ff */
[----:B------:R-:W-:-:S05]  /*4fa0*/  IADD3.X R25, R23, UR11, RZ, P1, !PT ;  /* 0x0000000b17197c10 */ /* 0x000fca0008ffe4ff */
[----:B------:R0:W5:Y:S04]  /*4fb0*/  LDG.E.LTC128B R100, desc[UR20][R24.64] ;  /* 0x0000001418647981 */ /* 0x000168000c1e1920 */
.L_x_143:
[----:B------:R-:W-:Y:S05]  /*4fc0*/  BSYNC B1 ;  /* 0x0000000000017941 */ /* 0x000fea0003800000 */
.L_x_142:
[----:B0----5:R-:W-:Y:S01]  /*4fd0*/  IMAD R5, R100, R13, RZ ;  /* 0x0000000d64057224 */ /* 0x021fe200078e02ff */
[----:B------:R-:W-:Y:S01]  /*4fe0*/  ISETP.GT.AND P1, PT, R98, RZ, P2 ;  /* 0x000000ff6200720c */ /* 0x000fe20001724270 */
[----:B----4-:R-:W-:Y:S01]  /*4ff0*/  IMAD.X R27, R29, 0x1, R4, P5 ;  /* 0x000000011d1b7824 */ /* 0x010fe200028e0604 */
        /* <DEDUP_REMOVED lines=8> */
.L_x_145:
[----:B------:R-:W-:Y:S05]  /*5080*/  BSYNC B1 ;  /* 0x0000000000017941 */ /* 0x000fea0003800000 */
.L_x_144:
[----:B0----5:R-:W-:Y:S01]  /*5090*/  IMAD R5, R100, R13, RZ ;  /* 0x0000000d64057224 */ /* 0x021fe200078e02ff */
[----:B------:R-:W-:Y:S01]  /*50a0*/  ISETP.GT.AND P0, PT, R98, 0x8, P0 ;  /* 0x000000086200780c */ /* 0x000fe20000704270 */
[----:B------:R-:W-:Y:S01]  /*50b0*/  IMAD.X R31, R21, 0x1, R4, P5 ;  /* 0x00000001151f7824 */ /* 0x000fe200028e0604 */
[----:B------:R-:W-:Y:S01]  /*50c0*/  IADD3 R4, P4, R22, UR8, RZ ;  /* 0x0000000816047c10 */ /* 0x000fe2000ff9e0ff */
[----:B------:R-:W-:Y:S01]  /*50d0*/  IMAD R85, R85, R12, R5 ;  /* 0x0000000c55557224 */ /* 0x000fe200078e0205 */
[----:B------:R-:W-:Y:S01]  /*50e0*/  BSSY B1, `(.L_x_146) ;  /* 0x0000006000017945 */ /* 0x000fe20003800000 */
[----:B----4-:R-:W-:Y:S02]  /*50f0*/  IADD3 R24, P5, R28, R19, RZ ;  /* 0x000000131c187210 */ /* 0x010fe40007fbe0ff */
[----:B------:R-:W-:Y:S01]  /*5100*/  IADD3.X R5, R23, UR9, RZ, P4, !PT ;  /* 0x0000000917057c10 */ /* 0x000fe2000a7fe4ff */
[----:B------:R0:W-:Y:S05]  /*5110*/  @P1 STG.E desc[UR20][R30.64], R85 ;  /* 0x000000551e001986 */ /* 0x0001ea000c101914 */
[----:B------:R-:W-:Y:S05]  /*5120*/  @!P0 BRA `(.L_x_147) ;  /* 0x0000000000048947 */ /* 0x000fea0003800000 */
[----:B------:R4:W5:Y:S02]  /*5130*/  LDG.E.LTC128B R100, desc[UR20][R4.64] ;  /* 0x0000001404647981 */ /* 0x000964000c1e1920 */
.L_x_147:
[----:B------:R-:W-:Y:S05]  /*5140*/  BSYNC B1 ;  /* 0x0000000000017941 */ /* 0x000fea0003800000 */
.L_x_146:
[----:B------:R-:W-:Y:S01]  /*5150*/  ISETP.GT.AND P2, PT, R98, 0x8, P2 ;  /* 0x000000086200780c */ /* 0x000fe20001744270 */
[----:B----45:R-:W-:Y:S01]  /*5160*/  IMAD R5, R100, R13, RZ ;  /* 0x0000000d64057224 */ /* 0x030fe200078e02ff */
[----:B------:R-:W-:Y:S01]  /*5170*/  BSSY B1, `(.L_x_148) ;  /* 0x0000008000017945 */ /* 0x000fe20003800000 */
[----:B------:R-:W-:Y:S02]  /*5180*/  IMAD.X R25, R29, 0x1, R18, P5 ;  /* 0x000000011d197824 */ /* 0x000fe400028e0612 */
[----:B-1----:R-:W-:-:S05]  /*5190*/  IMAD R23, R86, R12, R5 ;  /* 0x0000000c56177224 */ /* 0x002fca00078e0205 */
[----:B------:R1:W-:Y:S01]  /*51a0*/  @P0 STG.E desc[UR20][R24.64], R23 ;  /* 0x0000001718000986 */ /* 0x0003e2000c101914 */
[----:B------:R-:W-:-:S04]  /*51b0*/  IADD3 R4, P0, R36, UR8, RZ ;  /* 0x0000000824047c10 */ /* 0x000fc8000ff1e0ff */
[----:B------:R-:W-:Y:S01]  /*51c0*/  IADD3.X R5, R37, UR9, RZ, P0, !PT ;  /* 0x0000000925057c10 */ /* 0x000fe200087fe4ff */
[----:B------:R-:W-:Y:S08]  /*51d0*/  @!P2 BRA `(.L_x_149) ;  /* 0x000000000004a947 */ /* 0x000ff00003800000 */
[----:B------:R4:W5:Y:S02]  /*51e0*/  LDG.E.LTC128B R100, desc[UR20][R4.64] ;  /* 0x0000001404647981 */ /* 0x000964000c1e1920 */
.L_x_149:
[----:B------:R-:W-:Y:S05]  /*51f0*/  BSYNC B1 ;  /* 0x0000000000017941 */ /* 0x000fea0003800000 */
.L_x_148:
[----:B------:R-:W-:Y:S05]  /*5200*/  @!P2 BRA `(.L_x_150) ;  /* 0x000000140094a947 */ /* 0x000fea0003800000 */
[----:B----4-:R-:W-:Y:S01]  /*5210*/  IADD3 R4, P0, R20, R19, RZ ;  /* 0x0000001314047210 */ /* 0x010fe20007f1e0ff */
[----:B-----5:R-:W-:-:S04]  /*5220*/  IMAD R100, R100, R13, RZ ;  /* 0x0000000d64647224 */ /* 0x020fc800078e02ff */
[----:B------:R-:W-:Y:S02]  /*5230*/  IMAD.X R5, R21, 0x1, R18, P0 ;  /* 0x0000000115057824 */ /* 0x000fe400000e0612 */
[----:B------:R-:W-:-:S05]  /*5240*/  IMAD R87, R87, R12, R100 ;  /* 0x0000000c57577224 */ /* 0x000fca00078e0264 */
[----:B------:R4:W-:Y:S01]  /*5250*/  STG.E desc[UR20][R4.64], R87 ;  /* 0x0000005704007986 */ /* 0x0009e2000c101914 */
[----:B------:R-:W-:Y:S05]  /*5260*/  BRA `(.L_x_150) ;  /* 0x00000014007c7947 */ /* 0x000fea0003800000 */
.L_x_27:
[----:B------:R-:W-:Y:S01]  /*5270*/  ULDC.64 UR8, c[0x0][0x6c0] ;  /* 0x0001b00000087ab9 */ /* 0x000fe20000000a00 */
[----:B------:R-:W-:Y:S01]  /*5280*/  ISETP.GT.AND P2, PT, R5, 0x1, PT ;  /* 0x000000010500780c */ /* 0x000fe20003f44270 */
[-C--:B------:R-:W-:Y:S01]  /*5290*/  IMAD R19, R24, R12.reuse, RZ ;  /* 0x0000000c18137224 */ /* 0x080fe200078e02ff */
[----:B------:R-:W-:Y:S01]  /*52a0*/  LEA R20, P0, R100, UR8, 0x2 ;  /* 0x0000000864147c11 */ /* 0x000fe2000f8010ff */
[----:B------:R-:W-:Y:S01]  /*52b0*/  IMAD.SHL.U32 R6, R104, 0x20, RZ ;  /* 0x0000002068067824 */ /* 0x000fe200078e00ff */
[----:B------:R-:W-:Y:S01]  /*52c0*/  ISETP.GT.AND P4, PT, R98, RZ, P2 ;  /* 0x000000ff6200720c */ /* 0x000fe20001784270 */
[-C--:B------:R-:W-:Y:S01]  /*52d0*/  IMAD R91, R26, R12.reuse, RZ ;  /* 0x0000000c1a5b7224 */ /* 0x080fe200078e02ff */
[----:B------:R-:W-:Y:S01]  /*52e0*/  LEA.HI.X R21, R100, UR9, R89, 0x2, P0 ;  /* 0x0000000964157c11 */ /* 0x000fe200080f1459 */
[-C--:B------:R-:W-:Y:S01]  /*52f0*/  IMAD R89, R25, R12.reuse, RZ ;  /* 0x0000000c19597224 */ /* 0x080fe200078e02ff */
[----:B------:R-:W-:Y:S01]  /*5300*/  ISETP.GT.AND P1, PT, R98, 0x8, P1 ;  /* 0x000000086200780c */ /* 0x000fe20000f24270 */
[----:B------:R-:W-:Y:S01]  /*5310*/  IMAD R93, R27, R12, RZ ;  /* 0x0000000c1b5d7224 */ /* 0x000fe200078e02ff */
[----:B------:R-:W-:Y:S01]  /*5320*/  ISETP.GT.AND P0, PT, R5, 0x8, PT ;  /* 0x000000080500780c */ /* 0x000fe20003f04270 */
[----:B------:R0:W-:Y:S01]  /*5330*/  @P5 STG.E desc[UR20][R20.64], R19 ;  /* 0x0000001314005986 */ /* 0x0001e2000c101914 */
[----:B------:R-:W-:Y:S01]  /*5340*/  LEA R22, P5, R104, R20, 0x2 ;  /* 0x0000001468167211 */ /* 0x000fe200078a10ff */
[-C--:B------:R-:W-:Y:S01]  /*5350*/  IMAD R95, R28, R12.reuse, RZ ;  /* 0x0000000c1c5f7224 */ /* 0x080fe200078e02ff */
[----:B------:R-:W-:Y:S01]  /*5360*/  ISETP.GT.AND P2, PT, R98, 0x8, P2 ;  /* 0x000000086200780c */ /* 0x000fe20001744270 */
[-C--:B------:R-:W-:Y:S01]  /*5370*/  IMAD R33, R33, R12.reuse, RZ ;  /* 0x0000000c21217224 */ /* 0x080fe200078e02ff */
[C-C-:B------:R-:W-:Y:S01]  /*5380*/  LEA.HI.X R23, R104.reuse, R21, R105.reuse, 0x2, P5 ;  /* 0x0000001568177211 */ /* 0x140fe200028f1469 */
[-C--:B------:R-:W-:Y:S01]  /*5390*/  IMAD R35, R35, R12.reuse, RZ ;  /* 0x0000000c23237224 */ /* 0x080fe200078e02ff */
[----:B------:R-:W-:Y:S01]  /*53a0*/  SHF.L.U64.HI R4, R104, 0x5, R105 ;  /* 0x0000000568047819 */ /* 0x000fe20000010269 */
[----:B------:R-:W-:Y:S01]  /*53b0*/  IMAD R37, R37, R12, RZ ;  /* 0x0000000c25257224 */ /* 0x000fe200078e02ff */
[----:B------:R-:W-:Y:S01]  /*53c0*/  ISETP.GT.AND P5, PT, R98, RZ, P0 ;  /* 0x000000ff6200720c */ /* 0x000fe200007a4270 */
[----:B------:R1:W-:Y:S01]  /*53d0*/  @P4 STG.E desc[UR20][R22.64], R89 ;  /* 0x0000005916004986 */ /* 0x0003e2000c101914 */
[----:B------:R-:W-:Y:S01]  /*53e0*/  IADD3 R24, P4, R20, R6, RZ ;  /* 0x0000000614187210 */ /* 0x000fe20007f9e0ff */
[----:B------:R-:W-:Y:S01]  /*53f0*/  IMAD R39, R39, R12, RZ ;  /* 0x0000000c27277224 */ /* 0x000fe200078e02ff */
[----:B------:R-:W-:Y:S01]  /*5400*/  IADD3 R26, P6, R22, R6, RZ ;  /* 0x00000006161a7210 */ /* 0x000fe20007fde0ff */
[----:B------:R2:W-:Y:S01]  /*5410*/  @P1 STG.E desc[UR20][R20.64+0x20], R91 ;  /* 0x0000205b14001986 */ /* 0x0005e2000c101914 */
[----:B------:R-:W-:Y:S01]  /*5420*/  ISETP.GT.AND P1, PT, R5, 0x9, PT ;  /* 0x000000090500780c */ /* 0x000fe20003f24270 */
[--C-:B------:R-:W-:Y:S01]  /*5430*/  IMAD.X R25, R21, 0x1, R4.reuse, P4 ;  /* 0x0000000115197824 */ /* 0x100fe200020e0604 */
[C---:B------:R-:W-:Y:S01]  /*5440*/  ISETP.GT.AND P0, PT, R98.reuse, 0x8, P0 ;  /* 0x000000086200780c */ /* 0x040fe20000704270 */
[----:B------:R3:W-:Y:S01]  /*5450*/  @P2 STG.E desc[UR20][R22.64+0x20], R93 ;  /* 0x0000205d16002986 */ /* 0x0007e2000c101914 */
[----:B------:R-:W-:Y:S01]  /*5460*/  ISETP.GT.AND P4, PT, R98, RZ, P1 ;  /* 0x000000ff6200720c */ /* 0x000fe20000f84270 */
[--C-:B------:R-:W-:Y:S01]  /*5470*/  IMAD.X R27, R23, 0x1, R4.reuse, P6 ;  /* 0x00000001171b7824 */ /* 0x100fe200030e0604 */
[----:B0-----:R-:W-:Y:S01]  /*5480*/  IADD3 R19, P2, R6, 0x20, RZ ;  /* 0x0000002006137810 */ /* 0x001fe20007f5e0ff */
[----:B------:R0:W-:Y:S01]  /*5490*/  @P5 STG.E desc[UR20][R24.64], R95 ;  /* 0x0000005f18005986 */ /* 0x0001e2000c101914 */
[-C--:B-1----:R-:W-:Y:S01]  /*54a0*/  IMAD R89, R29, R12.reuse, RZ ;  /* 0x0000000c1d597224 */ /* 0x082fe200078e02ff */
[----:B------:R-:W-:Y:S01]  /*54b0*/  ISETP.GT.AND P1, PT, R98, 0x8, P1 ;  /* 0x000000086200780c */ /* 0x000fe20000f24270 */
[-C--:B------:R-:W-:Y:S01]  /*54c0*/  IMAD R41, R41, R12.reuse, RZ ;  /* 0x0000000c29297224 */ /* 0x080fe200078e02ff */
[-C--:B--2---:R-:W-:Y:S01]  /*54d0*/  IADD3 R20, P5, R20, R19.reuse, RZ ;  /* 0x0000001314147210 */ /* 0x084fe20007fbe0ff */
[----:B------:R-:W-:Y:S01]  /*54e0*/  IMAD.X R18, RZ, RZ, R4, P2 ;  /* 0x000000ffff127224 */ /* 0x000fe200010e0604 */
[----:B------:R-:W-:Y:S01]  /*54f0*/  ISETP.GT.AND P2, PT, R5, 0x10, PT ;  /* 0x000000100500780c */ /* 0x000fe20003f44270 */
[----:B------:R-:W-:Y:S01]  /*5500*/  IMAD R91, R30, R12, RZ ;  /* 0x0000000c1e5b7224 */ /* 0x000fe200078e02ff */
[----:B------:R-:W-:Y:S01]  /*5510*/  IADD3 R28, P6, R24, R6, RZ ;  /* 0x00000006181c7210 */ /* 0x000fe20007fde0ff */
[--C-:B------:R-:W-:Y:S01]  /*5520*/  IMAD.X R21, R21, 0x1, R18.reuse, P5 ;  /* 0x0000000115157824 */ /* 0x100fe200028e0612 */
[----:B------:R1:W-:Y:S01]  /*5530*/  @P4 STG.E desc[UR20][R26.64], R89 ;  /* 0x000000591a004986 */ /* 0x0003e2000c101914 */
[----:B---3--:R-:W-:Y:S01]  /*5540*/  IADD3 R22, P4, R22, R19, RZ ;  /* 0x0000001316167210 */ /* 0x008fe20007f9e0ff */
[----:B------:R-:W-:Y:S01]  /*5550*/  IMAD R93, R31, R12, RZ ;  /* 0x0000000c1f5d7224 */ /* 0x000fe200078e02ff */
[----:B------:R-:W-:Y:S01]  /*5560*/  ISETP.GT.AND P5, PT, R98, RZ, P2 ;  /* 0x000000ff6200720c */ /* 0x000fe200017a4270 */
[----:B------:R2:W-:Y:S01]  /*5570*/  @P0 STG.E desc[UR20][R20.64], R91 ;  /* 0x0000005b14000986 */ /* 0x0005e2000c101914 */
[----:B------:R-:W-:Y:S01]  /*5580*/  ISETP.GT.AND P0, PT, R5, 0x11, PT ;  /* 0x000000110500780c */ /* 0x000fe20003f04270 */
[----:B------:R-:W-:-:S02]  /*5590*/  IMAD.X R23, R23, 0x1, R18, P4 ;  /* 0x0000000117177824 */ /* 0x000fc400020e0612 */
[-C--:B0-----:R-:W-:Y:S01]  /*55a0*/  IMAD R95, R32, R12.reuse, RZ ;  /* 0x0000000c205f7224 */ /* 0x081fe200078e02ff */
[C---:B------:R-:W-:Y:S01]  /*55b0*/  ISETP.GT.AND P4, PT, R98.reuse, RZ, P0 ;  /* 0x000000ff6200720c */ /* 0x040fe20000784270 */
[--C-:B------:R-:W-:Y:S01]  /*55c0*/  IMAD.X R29, R25, 0x1, R4.reuse, P6 ;  /* 0x00000001191d7824 */ /* 0x100fe200030e0604 */
[----:B------:R0:W-:Y:S01]  /*55d0*/  @P1 STG.E desc[UR20][R22.64], R93 ;  /* 0x0000005d16001986 */ /* 0x0001e2000c101914 */
[----:B------:R-:W-:Y:S01]  /*55e0*/  ISETP.GT.AND P1, PT, R98, 0x8, P2 ;  /* 0x000000086200780c */ /* 0x000fe20001724270 */
[----:B-1----:R-:W-:Y:S01]  /*55f0*/  IMAD R89, R34, R12, RZ ;  /* 0x0000000c22597224 */ /* 0x002fe200078e02ff */
[----:B------:R-:W-:Y:S01]  /*5600*/  IADD3 R30, P2, R26, R6, RZ ;  /* 0x000000061a1e7210 */ /* 0x000fe20007f5e0ff */
[-C--:B------:R-:W-:Y:S01]  /*5610*/  IMAD R43, R43, R12.reuse, RZ ;  /* 0x0000000c2b2b7224 */ /* 0x080fe200078e02ff */
[----:B------:R-:W-:Y:S01]  /*5620*/  @P5 STG.E desc[UR20][R28.64], R95 ;  /* 0x0000005f1c005986 */ /* 0x000fe2000c101914 */
[-C--:B--2---:R-:W-:Y:S01]  /*5630*/  IADD3 R20, P5, R24, R19.reuse, RZ ;  /* 0x0000001318147210 */ /* 0x084fe20007fbe0ff */
[----:B------:R-:W-:Y:S01]  /*5640*/  IMAD R91, R36, R12, RZ ;  /* 0x0000000c245b7224 */ /* 0x000fe200078e02ff */
[----:B------:R-:W-:Y:S01]  /*5650*/  ISETP.GT.AND P0, PT, R98, 0x8, P0 ;  /* 0x000000086200780c */ /* 0x000fe20000704270 */
[----:B------:R-:W-:Y:S01]  /*5660*/  IMAD.X R31, R27, 0x1, R4, P2 ;  /* 0x000000011b1f7824 */ /* 0x000fe200010e0604 */
[----:B------:R-:W-:Y:S01]  /*5670*/  ISETP.GT.AND P2, PT, R5, 0x18, PT ;  /* 0x000000180500780c */ /* 0x000fe20003f44270 */
[--C-:B------:R-:W-:Y:S01]  /*5680*/  IMAD.X R21, R25, 0x1, R18.reuse, P5 ;  /* 0x0000000119157824 */ /* 0x100fe200028e0612 */
[----:B------:R-:W-:Y:S01]  /*5690*/  IADD3 R24, P6, R28, R6, RZ ;  /* 0x000000061c187210 */ /* 0x000fe20007fde0ff */
[-C--:B------:R-:W-:Y:S01]  /*56a0*/  IMAD R45, R45, R12.reuse, RZ ;  /* 0x0000000c2d2d7224 */ /* 0x080fe200078e02ff */
[----:B------:R1:W-:Y:S01]  /*56b0*/  @P4 STG.E desc[UR20][R30.64], R33 ;  /* 0x000000211e004986 */ /* 0x0003e2000c101914 */
[----:B0-----:R-:W-:Y:S01]  /*56c0*/  IADD3 R22, P4, R26, R19, RZ ;  /* 0x000000131a167210 */ /* 0x001fe20007f9e0ff */
[----:B------:R-:W-:Y:S01]  /*56d0*/  IMAD R47, R47, R12, RZ ;  /* 0x0000000c2f2f7224 */ /* 0x000fe200078e02ff */
[----:B------:R-:W-:Y:S01]  /*56e0*/  ISETP.GT.AND P5, PT, R98, RZ, P2 ;  /* 0x000000ff6200720c */ /* 0x000fe200017a4270 */
[----:B------:R0:W-:Y:S01]  /*56f0*/  @P1 STG.E desc[UR20][R20.64], R89 ;  /* 0x0000005914001986 */ /* 0x0001e2000c101914 */
[----:B------:R-:W-:Y:S01]  /*5700*/  ISETP.GT.AND P1, PT, R5, 0x19, PT ;  /* 0x000000190500780c */ /* 0x000fe20003f24270 */
[----:B------:R-:W-:-:S02]  /*5710*/  IMAD.X R23, R27, 0x1, R18, P4 ;  /* 0x000000011b177824 */ /* 0x000fc400020e0612 */
[--C-:B------:R-:W-:Y:S01]  /*5720*/  IMAD.X R25, R29, 0x1, R4.reuse, P6 ;  /* 0x000000011d197824 */ /* 0x100fe200030e0604 */
[C---:B------:R-:W-:Y:S01]  /*5730*/  ISETP.GT.AND P4, PT, R98.reuse, RZ, P1 ;  /* 0x000000ff6200720c */ /* 0x040fe20000f84270 */
[-C--:B------:R-:W-:Y:S01]  /*5740*/  IMAD R49, R49, R12.reuse, RZ ;  /* 0x0000000c31317224 */ /* 0x080fe200078e02ff */
[----:B------:R2:W-:Y:S01]  /*5750*/  @P0 STG.E desc[UR20][R22.64], R35 ;  /* 0x0000002316000986 */ /* 0x0005e2000c101914 */
[----:B------:R-:W-:Y:S01]  /*5760*/  ISETP.GT.AND P0, PT, R98, 0x8, P2 ;  /* 0x000000086200780c */ /* 0x000fe20001704270 */
[----:B-1----:R-:W-:Y:S01]  /*5770*/  IMAD R33, R38, R12, RZ ;  /* 0x0000000c26217224 */ /* 0x002fe200078e02ff */
[----:B------:R-:W-:Y:S01]  /*5780*/  IADD3 R26, P2, R30, R6, RZ ;  /* 0x000000061e1a7210 */ /* 0x000fe20007f5e0ff */
[-C--:B------:R-:W-:Y:S01]  /*5790*/  IMAD R51, R51, R12.reuse, RZ ;  /* 0x0000000c33337224 */ /* 0x080fe200078e02ff */
[----:B------:R-:W-:Y:S01]  /*57a0*/  @P5 STG.E desc[UR20][R24.64], R91 ;  /* 0x0000005b18005986 */ /* 0x000fe2000c101914 */
[-C--:B0-----:R-:W-:Y:S01]  /*57b0*/  IADD3 R20, P5, R28, R19.reuse, RZ ;  /* 0x000000131c147210 */ /* 0x081fe20007fbe0ff */
[----:B------:R-:W-:Y:S01]  /*57c0*/  IMAD R53, R53, R12, RZ ;  /* 0x0000000c35357224 */ /* 0x000fe200078e02ff */
[----:B------:R-:W-:Y:S01]  /*57d0*/  ISETP.GT.AND P1, PT, R98, 0x8, P1 ;  /* 0x000000086200780c */ /* 0x000fe20000f24270 */
[----:B------:R-:W-:Y:S01]  /*57e0*/  IMAD.X R27, R31, 0x1, R4, P2 ;  /* 0x000000011f1b7824 */ /* 0x000fe200010e0604 */
[----:B------:R-:W-:Y:S01]  /*57f0*/  ISETP.GT.AND P2, PT, R5, 0x20, PT ;  /* 0x000000200500780c */ /* 0x000fe20003f44270 */
[--C-:B------:R-:W-:Y:S01]  /*5800*/  IMAD.X R21, R29, 0x1, R18.reuse, P5 ;  /* 0x000000011d157824 */ /* 0x100fe200028e0612 */
[----:B------:R-:W-:Y:S01]  /*5810*/  IADD3 R28, P6, R24, R6, RZ ;  /* 0x00000006181c7210 */ /* 0x000fe20007fde0ff */
[-C--:B--2---:R-:W-:Y:S01]  /*5820*/  IMAD R35, R40, R12.reuse, RZ ;  /* 0x0000000c28237224 */ /* 0x084fe200078e02ff */
[----:B------:R-:W-:Y:S01]  /*5830*/  @P4 STG.E desc[UR20][R26.64], R37 ;  /* 0x000000251a004986 */ /* 0x000fe2000c101914 */
[----:B------:R-:W-:Y:S01]  /*5840*/  IADD3 R22, P4, R30, R19, RZ ;  /* 0x000000131e167210 */ /* 0x000fe20007f9e0ff */
        /* <DEDUP_REMOVED lines=10> */
[----:B------:R-:W-:Y:S01]  /*58f0*/  IMAD R59, R59, R12, RZ ;  /* 0x0000000c3b3b7224 */ /* 0x000fe200078e02ff */
[----:B------:R-:W-:Y:S01]  /*5900*/  IADD3 R30, P2, R26, R6, RZ ;  /* 0x000000061a1e7210 */ /* 0x000fe20007f5e0ff */
[-C--:B------:R-:W-:Y:S01]  /*5910*/  IMAD R61, R61, R12.reuse, RZ ;  /* 0x0000000c3d3d7224 */ /* 0x080fe200078e02ff */
[----:B------:R2:W-:Y:S01]  /*5920*/  @P5 STG.E desc[UR20][R28.64], R35 ;  /* 0x000000231c005986 */ /* 0x0005e2000c101914 */
[-C--:B0-----:R-:W-:Y:S01]  /*5930*/  IADD3 R20, P5, R24, R19.reuse, RZ ;  /* 0x0000001318147210 */ /* 0x081fe20007fbe0ff */
[----:B------:R-:W-:Y:S01]  /*5940*/  IMAD R33, R42, R12, RZ ;  /* 0x0000000c2a217224 */ /* 0x000fe200078e02ff */
[----:B------:R-:W-:Y:S01]  /*5950*/  ISETP.GT.AND P0, PT, R98, 0x8, P0 ;  /* 0x000000086200780c */ /* 0x000fe20000704270 */
[----:B------:R-:W-:Y:S01]  /*5960*/  IMAD.X R31, R27, 0x1, R4, P2 ;  /* 0x000000011b1f7824 */ /* 0x000fe200010e0604 */
[----:B------:R-:W-:Y:S01]  /*5970*/  ISETP.GT.AND P2, PT, R5, 0x28, PT ;  /* 0x000000280500780c */ /* 0x000fe20003f44270 */
[--C-:B------:R-:W-:Y:S01]  /*5980*/  IMAD.X R21, R25, 0x1, R18.reuse, P5 ;  /* 0x0000000119157824 */ /* 0x100fe200028e0612 */
[----:B------:R-:W-:Y:S01]  /*5990*/  IADD3 R24, P6, R28, R6, RZ ;  /* 0x000000061c187210 */ /* 0x000fe20007fde0ff */
[-C--:B------:R-:W-:Y:S01]  /*59a0*/  IMAD R63, R63, R12.reuse, RZ ;  /* 0x0000000c3f3f7224 */ /* 0x080fe200078e02ff */
[----:B------:R-:W-:Y:S01]  /*59b0*/  @P4 STG.E desc[UR20][R30.64], R41 ;  /* 0x000000291e004986 */ /* 0x000fe2000c101914 */
[----:B-1----:R-:W-:Y:S01]  /*59c0*/  IADD3 R22, P4, R26, R19, RZ ;  /* 0x000000131a167210 */ /* 0x002fe20007f9e0ff */
[----:B------:R-:W-:Y:S01]  /*59d0*/  IMAD R65, R65, R12, RZ ;  /* 0x0000000c41417224 */ /* 0x000fe200078e02ff */
[----:B------:R-:W-:Y:S01]  /*59e0*/  ISETP.GT.AND P5, PT, R98, RZ, P2 ;  /* 0x000000ff6200720c */ /* 0x000fe200017a4270 */
[----:B------:R0:W-:Y:S01]  /*59f0*/  @P1 STG.E desc[UR20][R20.64], R33 ;  /* 0x0000002114001986 */ /* 0x0001e2000c101914 */
[----:B------:R-:W-:Y:S01]  /*5a00*/  ISETP.GT.AND P1, PT, R5, 0x29, PT ;  /* 0x000000290500780c */ /* 0x000fe20003f24270 */
[----:B------:R-:W-:-:S02]  /*5a10*/  IMAD.X R23, R27, 0x1, R18, P4 ;  /* 0x000000011b177824 */ /* 0x000fc400020e0612 */
[-C--:B--2---:R-:W-:Y:S01]  /*5a20*/  IMAD R35, R44, R12.reuse, RZ ;  /* 0x0000000c2c237224 */ /* 0x084fe200078e02ff */
[C---:B------:R-:W-:Y:S01]  /*5a30*/  ISETP.GT.AND P4, PT, R98.reuse, RZ, P1 ;  /* 0x000000ff6200720c */ /* 0x040fe20000f84270 */
[--C-:B------:R-:W-:Y:S01]  /*5a40*/  IMAD.X R25, R29, 0x1, R4.reuse, P6 ;  /* 0x000000011d197824 */ /* 0x100fe200030e0604 */
        /* <DEDUP_REMOVED lines=15> */
[----:B------:R-:W-:Y:S01]  /*5b40*/  ISETP.GT.AND P5, PT, R98, RZ, P2 ;  /* 0x000000ff6200720c */ /* 0x000fe200017a4270 */
[-C--:B------:R-:W-:Y:S01]  /*5b50*/  IMAD R73, R73, R12.reuse, RZ ;  /* 0x0000000c49497224 */ /* 0x080fe200078e02ff */
[----:B-1----:R-:W-:Y:S01]  /*5b60*/  IADD3 R22, P4, R30, R19, RZ ;  /* 0x000000131e167210 */ /* 0x002fe20007f9e0ff */
[----:B------:R0:W-:Y:S01]  /*5b70*/  @P0 STG.E desc[UR20][R20.64], R33 ;  /* 0x0000002114000986 */ /* 0x0001e2000c101914 */
[----:B------:R-:W-:Y:S01]  /*5b80*/  ISETP.GT.AND P0, PT, R5, 0x31, PT ;  /* 0x000000310500780c */ /* 0x000fe20003f04270 */
[-C--:B--2---:R-:W-:Y:S01]  /*5b90*/  IMAD R35, R48, R12.reuse, RZ ;  /* 0x0000000c30237224 */ /* 0x084fe200078e02ff */
[C---:B------:R-:W-:Y:S01]  /*5ba0*/  ISETP.GT.AND P2, PT, R98.reuse, 0x8, P2 ;  /* 0x000000086200780c */ /* 0x040fe20001744270 */
[----:B------:R-:W-:Y:S01]  /*5bb0*/  IMAD.X R23, R31, 0x1, R18, P4 ;  /* 0x000000011f177824 */ /* 0x000fe200020e0612 */
[C---:B------:R-:W-:Y:S01]  /*5bc0*/  ISETP.GT.AND P4, PT, R98.reuse, RZ, P0 ;  /* 0x000000ff6200720c */ /* 0x040fe20000784270 */
[----:B------:R-:W-:Y:S01]  /*5bd0*/  IMAD.X R29, R25, 0x1, R4, P6 ;  /* 0x00000001191d7824 */ /* 0x000fe200030e0604 */
[----:B------:R-:W-:Y:S01]  /*5be0*/  ISETP.GT.AND P0, PT, R98, 0x8, P0 ;  /* 0x000000086200780c */ /* 0x000fe20000704270 */
[----:B------:R-:W-:Y:S01]  /*5bf0*/  IMAD R75, R75, R12, RZ ;  /* 0x0000000c4b4b7224 */ /* 0x000fe200078e02ff */
[----:B------:R1:W-:Y:S01]  /*5c00*/  @P1 STG.E desc[UR20][R22.64], R47 ;  /* 0x0000002f16001986 */ /* 0x0003e2000c101914 */
[----:B------:R-:W-:Y:S01]  /*5c10*/  IADD3 R30, P1, R26, R6, RZ ;  /* 0x000000061a1e7210 */ /* 0x000fe20007f3e0ff */
[----:B------:R-:W-:-:S02]  /*5c20*/  IMAD R77, R77, R12, RZ ;  /* 0x0000000c4d4d7224 */ /* 0x000fc400078e02ff */
[----:B------:R2:W-:Y:S01]  /*5c30*/  @P5 STG.E desc[UR20][R28.64], R35 ;  /* 0x000000231c005986 */ /* 0x0005e2000c101914 */
[-C--:B0-----:R-:W-:Y:S01]  /*5c40*/  IADD3 R20, P5, R24, R19.reuse, RZ ;  /* 0x0000001318147210 */ /* 0x081fe20007fbe0ff */
[----:B------:R-:W-:Y:S01]  /*5c50*/  IMAD.X R31, R27, 0x1, R4, P1 ;  /* 0x000000011b1f7824 */ /* 0x000fe200008e0604 */
[----:B------:R-:W-:Y:S01]  /*5c60*/  ISETP.GT.AND P1, PT, R5, 0x38, PT ;  /* 0x000000380500780c */ /* 0x000fe20003f24270 */
[----:B------:R-:W-:Y:S01]  /*5c70*/  IMAD R33, R50, R12, RZ ;  /* 0x0000000c32217224 */ /* 0x000fe200078e02ff */
[----:B------:R-:W-:Y:S01]  /*5c80*/  IADD3 R24, P6, R28, R6, RZ ;  /* 0x000000061c187210 */ /* 0x000fe20007fde0ff */
[--C-:B------:R-:W-:Y:S01]  /*5c90*/  IMAD.X R21, R25, 0x1, R18.reuse, P5 ;  /* 0x0000000119157824 */ /* 0x100fe200028e0612 */
[----:B------:R-:W-:Y:S01]  /*5ca0*/  @P4 STG.E desc[UR20][R30.64], R49 ;  /* 0x000000311e004986 */ /* 0x000fe2000c101914 */
[-C--:B-1----:R-:W-:Y:S01]  /*5cb0*/  IADD3 R22, P5, R26, R19.reuse, RZ ;  /* 0x000000131a167210 */ /* 0x082fe20007fbe0ff */
[-C--:B------:R-:W-:Y:S01]  /*5cc0*/  IMAD R79, R79, R12.reuse, RZ ;  /* 0x0000000c4f4f7224 */ /* 0x080fe200078e02ff */
[C---:B------:R-:W-:Y:S01]  /*5cd0*/  ISETP.GT.AND P4, PT, R98.reuse, RZ, P1 ;  /* 0x000000ff6200720c */ /* 0x040fe20000f84270 */
[----:B------:R0:W-:Y:S01]  /*5ce0*/  @P2 STG.E desc[UR20][R20.64], R33 ;  /* 0x0000002114002986 */ /* 0x0001e2000c101914 */
[----:B------:R-:W-:Y:S01]  /*5cf0*/  ISETP.GT.AND P2, PT, R5, 0x39, PT ;  /* 0x000000390500780c */ /* 0x000fe20003f44270 */
[----:B------:R-:W-:Y:S01]  /*5d00*/  IMAD.X R23, R27, 0x1, R18, P5 ;  /* 0x000000011b177824 */ /* 0x000fe200028e0612 */
[----:B------:R-:W-:Y:S01]  /*5d10*/  ISETP.GT.AND P1, PT, R98, 0x8, P1 ;  /* 0x000000086200780c */ /* 0x000fe20000f24270 */
[----:B--2---:R-:W-:Y:S01]  /*5d20*/  IMAD R35, R52, R12, RZ ;  /* 0x0000000c34237224 */ /* 0x004fe200078e02ff */
[----:B------:R-:W-:Y:S01]  /*5d30*/  ISETP.GT.AND P5, PT, R98, RZ, P2 ;  /* 0x000000ff6200720c */ /* 0x000fe200017a4270 */
[--C-:B------:R-:W-:Y:S01]  /*5d40*/  IMAD.X R25, R29, 0x1, R4.reuse, P6 ;  /* 0x000000011d197824 */ /* 0x100fe200030e0604 */
[----:B------:R1:W-:Y:S01]  /*5d50*/  @P0 STG.E desc[UR20][R22.64], R51 ;  /* 0x0000003316000986 */ /* 0x0003e2000c101914 */
[----:B------:R-:W-:Y:S01]  /*5d60*/  IADD3 R26, P0, R30, R6, RZ ;  /* 0x000000061e1a7210 */ /* 0x000fe20007f1e0ff */
[-C--:B------:R-:W-:Y:S01]  /*5d70*/  IMAD R81, R81, R12.reuse, RZ ;  /* 0x0000000c51517224 */ /* 0x080fe200078e02ff */
[----:B------:R-:W-:Y:S01]  /*5d80*/  ISETP.GT.AND P2, PT, R98, 0x8, P2 ;  /* 0x000000086200780c */ /* 0x000fe20001744270 */
[-C--:B------:R-:W-:Y:S01]  /*5d90*/  IMAD R83, R83, R12.reuse, RZ ;  /* 0x0000000c53537224 */ /* 0x080fe200078e02ff */
        /* <DEDUP_REMOVED lines=8> */
[----:B-1----:R-:W-:Y:S01]  /*5e20*/  IADD3 R22, P5, R30, R19, RZ ;  /* 0x000000131e167210 */ /* 0x002fe20007fbe0ff */
        /* <DEDUP_REMOVED lines=8> */
[----:B------:R-:W-:Y:S01]  /*5eb0*/  IMAD.X R29, R25, 0x1, R4, P6 ;  /* 0x00000001191d7824 */ /* 0x000fe200030e0604 */
[----:B------:R1:W-:Y:S01]  /*5ec0*/  @P2 STG.E desc[UR20][R22.64], R55 ;  /* 0x0000003716002986 */ /* 0x0003e2000c101914 */
[----:B------:R-:W-:Y:S01]  /*5ed0*/  IADD3 R30, P2, R26, R6, RZ ;  /* 0x000000061a1e7210 */ /* 0x000fe20007f5e0ff */
[----:B------:R-:W-:Y:S01]  /*5ee0*/  IMAD R87, R87, R12, RZ ;  /* 0x0000000c57577224 */ /* 0x000fe200078e02ff */
[----:B------:R-:W-:-:S02]  /*5ef0*/  ISETP.GT.AND P1, PT, R98, 0x8, P1 ;  /* 0x000000086200780c */ /* 0x000fc40000f24270 */
        /* <DEDUP_REMOVED lines=8> */
[----:B-1----:R-:W-:Y:S02]  /*5f80*/  IADD3 R22, P5, R26, R19, RZ ;  /* 0x000000131a167210 */ /* 0x002fe40007fbe0ff */
        /* <DEDUP_REMOVED lines=9> */
[----:B------:R-:W-:-:S02]  /*6020*/  IADD3 R26, P1, R30, R6, RZ ;  /* 0x000000061e1a7210 */ /* 0x000fc40007f3e0ff */
[----:B------:R-:W-:Y:S02]  /*6030*/  ISETP.GT.AND P0, PT, R98, 0x8, P0 ;  /* 0x000000086200780c */ /* 0x000fe40000704270 */
[----:B------:R2:W-:Y:S01]  /*6040*/  @P4 STG.E desc[UR20][R24.64], R35 ;  /* 0x0000002318004986 */ /* 0x0005e2000c101914 */
[-C--:B0-----:R-:W-:Y:S01]  /*6050*/  IADD3 R20, P4, R28, R19.reuse, RZ ;  /* 0x000000131c147210 */ /* 0x081fe20007f9e0ff */
[----:B------:R-:W-:Y:S01]  /*6060*/  IMAD.X R27, R31, 0x1, R4, P1 ;  /* 0x000000011f1b7824 */ /* 0x000fe200008e0604 */
[----:B------:R-:W-:Y:S01]  /*6070*/  ISETP.GT.AND P1, PT, R5, 0x50, PT ;  /* 0x000000500500780c */ /* 0x000fe20003f24270 */
[----:B------:R-:W-:Y:S01]  /*6080*/  IMAD R33, R62, R12, RZ ;  /* 0x0000000c3e217224 */ /* 0x000fe200078e02ff */
[----:B------:R-:W-:Y:S01]  /*6090*/  IADD3 R28, P6, R24, R6, RZ ;  /* 0x00000006181c7210 */ /* 0x000fe20007fde0ff */
[----:B------:R-:W-:Y:S01]  /*60a0*/  IMAD.X R21, R29, 0x1, R18, P4 ;  /* 0x000000011d157824 */ /* 0x000fe200020e0612 */
[----:B------:R-:W-:Y:S01]  /*60b0*/  @P5 STG.E desc[UR20][R26.64], R61 ;  /* 0x0000003d1a005986 */ /* 0x000fe2000c101914 */
[----:B-1----:R-:W-:-:S02]  /*60c0*/  IADD3 R22, P5, R30, R19, RZ ;  /* 0x000000131e167210 */ /* 0x002fc40007fbe0ff */
        /* <DEDUP_REMOVED lines=9> */
[----:B------:R-:W-:Y:S02]  /*6160*/  IADD3 R30, P0, R26, R6, RZ ;  /* 0x000000061a1e7210 */ /* 0x000fe40007f1e0ff */
        /* <DEDUP_REMOVED lines=49> */
[----:B------:R-:W-:Y:S02]  /*6480*/  ISETP.GT.AND P4, PT, R98, RZ, P1 ;  /* 0x000000ff6200720c */ /* 0x000fe40000f84270 */
[----:B-1----:R-:W-:Y:S01]  /*6490*/  IADD3 R22, P5, R26, R19, RZ ;  /* 0x000000131a167210 */ /* 0x002fe20007fbe0ff */
[----:B------:R0:W-:Y:S01]  /*64a0*/  @P2 STG.E desc[UR20][R20.64], R33 ;  /* 0x0000002114002986 */ /* 0x0001e2000c101914 */
[----:B------:R-:W-:Y:S01]  /*64b0*/  ISETP.GT.AND P2, PT, R5, 0x69, PT ;  /* 0x000000690500780c */ /* 0x000fe20003f44270 */
[----:B--2---:R-:W-:Y:S01]  /*64c0*/  IMAD R35, R76, R12, RZ ;  /* 0x0000000c4c237224 */ /* 0x004fe200078e02ff */
[C---:B------:R-:W-:Y:S01]  /*64d0*/  ISETP.GT.AND P1, PT, R98.reuse, 0x8, P1 ;  /* 0x000000086200780c */ /* 0x040fe20000f24270 */
[----:B------:R-:W-:Y:S01]  /*64e0*/  IMAD.X R23, R27, 0x1, R18, P5 ;  /* 0x000000011b177824 */ /* 0x000fe200028e0612 */
[C---:B------:R-:W-:Y:S01]  /*64f0*/  ISETP.GT.AND P5, PT, R98.reuse, RZ, P2 ;  /* 0x000000ff6200720c */ /* 0x040fe200017a4270 */
[----:B------:R-:W-:Y:S01]  /*6500*/  IMAD.X R25, R29, 0x1, R4, P6 ;  /* 0x000000011d197824 */ /* 0x000fe200030e0604 */
[----:B------:R-:W-:-:S02]  /*6510*/  ISETP.GT.AND P2, PT, R98, 0x8, P2 ;  /* 0x000000086200780c */ /* 0x000fc40001744270 */
[----:B------:R1:W-:Y:S01]  /*6520*/  @P0 STG.E desc[UR20][R22.64], R75 ;  /* 0x0000004b16000986 */ /* 0x0003e2000c101914 */
[----:B------:R-:W-:Y:S01]  /*6530*/  IADD3 R26, P0, R30, R6, RZ ;  /* 0x000000061e1a7210 */ /* 0x000fe20007f1e0ff */
[----:B0-----:R-:W-:Y:S02]  /*6540*/  IMAD R33, R78, R12, RZ ;  /* 0x0000000c4e217224 */ /* 0x001fe400078e02ff */
[----:B------:R0:W-:Y:S01]  /*6550*/  @P4 STG.E desc[UR20][R24.64], R35 ;  /* 0x0000002318004986 */ /* 0x0001e2000c101914 */
[-C--:B------:R-:W-:Y:S01]  /*6560*/  IADD3 R20, P4, R28, R19.reuse, RZ ;  /* 0x000000131c147210 */ /* 0x080fe20007f9e0ff */
[----:B------:R-:W-:Y:S01]  /*6570*/  IMAD.X R27, R31, 0x1, R4, P0 ;  /* 0x000000011f1b7824 */ /* 0x000fe200000e0604 */
[----:B------:R-:W-:Y:S02]  /*6580*/  ISETP.GT.AND P0, PT, R5, 0x70, PT ;  /* 0x000000700500780c */ /* 0x000fe40003f04270 */
[----:B------:R-:W-:Y:S01]  /*6590*/  IADD3 R28, P6, R24, R6, RZ ;  /* 0x00000006181c7210 */ /* 0x000fe20007fde0ff */
[----:B------:R-:W-:Y:S01]  /*65a0*/  IMAD.X R21, R29, 0x1, R18, P4 ;  /* 0x000000011d157824 */ /* 0x000fe200020e0612 */
[----:B------:R-:W-:Y:S01]  /*65b0*/  @P5 STG.E desc[UR20][R26.64], R77 ;  /* 0x0000004d1a005986 */ /* 0x000fe2000c101914 */
[----:B-1----:R-:W-:-:S02]  /*65c0*/  IADD3 R22, P5, R30, R19, RZ ;  /* 0x000000131e167210 */ /* 0x002fc40007fbe0ff */
[C---:B------:R-:W-:Y:S01]  /*65d0*/  ISETP.GT.AND P4, PT, R98.reuse, RZ, P0 ;  /* 0x000000ff6200720c */ /* 0x040fe20000784270 */
[----:B------:R1:W-:Y:S01]  /*65e0*/  @P1 STG.E desc[UR20][R20.64], R33 ;  /* 0x0000002114001986 */ /* 0x0003e2000c101914 */
[----:B------:R-:W-:Y:S01]  /*65f0*/  ISETP.GT.AND P1, PT, R5, 0x71, PT ;  /* 0x000000710500780c */ /* 0x000fe20003f24270 */
[----:B------:R-:W-:Y:S02]  /*6600*/  IMAD.X R23, R31, 0x1, R18, P5 ;  /* 0x000000011f177824 */ /* 0x000fe400028e0612 */
[----:B------:R-:W-:Y:S01]  /*6610*/  IMAD.X R29, R25, 0x1, R4, P6 ;  /* 0x00000001191d7824 */ /* 0x000fe200030e0604 */
[----:B------:R-:W-:Y:S01]  /*6620*/  ISETP.GT.AND P5, PT, R98, RZ, P1 ;  /* 0x000000ff6200720c */ /* 0x000fe20000fa4270 */
[----:B0-----:R-:W-:Y:S01]  /*6630*/  IMAD R35, R80, R12, RZ ;  /* 0x0000000c50237224 */ /* 0x001fe200078e02ff */
[----:B------:R-:W-:Y:S01]  /*6640*/  ISETP.GT.AND P6, PT, R98, 0x8, P0 ;  /* 0x000000086200780c */ /* 0x000fe200007c4270 */
[----:B------:R0:W-:Y:S01]  /*6650*/  @P2 STG.E desc[UR20][R22.64], R79 ;  /* 0x0000004f16002986 */ /* 0x0001e2000c101914 */
[----:B------:R-:W-:-:S02]  /*6660*/  IADD3 R30, P0, R26, R6, RZ ;  /* 0x000000061a1e7210 */ /* 0x000fc40007f1e0ff */
[----:B------:R-:W-:Y:S01]  /*6670*/  ISETP.GT.AND P1, PT, R98, 0x8, P1 ;  /* 0x000000086200780c */ /* 0x000fe20000f24270 */
[----:B------:R2:W-:Y:S01]  /*6680*/  @P4 STG.E desc[UR20][R28.64], R35 ;  /* 0x000000231c004986 */ /* 0x0005e2000c101914 */
[-C--:B-1----:R-:W-:Y:S01]  /*6690*/  IADD3 R20, P2, R24, R19.reuse, RZ ;  /* 0x0000001318147210 */ /* 0x082fe20007f5e0ff */
[----:B------:R-:W-:Y:S01]  /*66a0*/  IMAD.X R31, R27, 0x1, R4, P0 ;  /* 0x000000011b1f7824 */ /* 0x000fe200000e0604 */
[----:B------:R-:W-:Y:S01]  /*66b0*/  ISETP.GT.AND P0, PT, R5, 0x78, PT ;  /* 0x000000780500780c */ /* 0x000fe20003f04270 */
[----:B------:R-:W-:Y:S02]  /*66c0*/  IMAD R33, R82, R12, RZ ;  /* 0x0000000c52217224 */ /* 0x000fe400078e02ff */
[--C-:B------:R-:W-:Y:S01]  /*66d0*/  IMAD.X R21, R25, 0x1, R18.reuse, P2 ;  /* 0x0000000119157824 */ /* 0x100fe200010e0612 */
[----:B------:R-:W-:Y:S01]  /*66e0*/  @P5 STG.E desc[UR20][R30.64], R81 ;  /* 0x000000511e005986 */ /* 0x000fe2000c101914 */
[-C--:B0-----:R-:W-:Y:S02]  /*66f0*/  IADD3 R22, P4, R26, R19.reuse, RZ ;  /* 0x000000131a167210 */ /* 0x081fe40007f9e0ff */
[C---:B------:R-:W-:Y:S01]  /*6700*/  IADD3 R24, P5, R28.reuse, R6, RZ ;  /* 0x000000061c187210 */ /* 0x040fe20007fbe0ff */
[----:B------:R0:W-:Y:S01]  /*6710*/  @P6 STG.E desc[UR20][R20.64], R33 ;  /* 0x0000002114006986 */ /* 0x0001e2000c101914 */
[----:B------:R-:W-:Y:S01]  /*6720*/  ISETP.GT.AND P2, PT, R5, 0x79, PT ;  /* 0x000000790500780c */ /* 0x000fe20003f44270 */
[----:B------:R-:W-:Y:S01]  /*6730*/  IMAD.X R23, R27, 0x1, R18, P4 ;  /* 0x000000011b177824 */ /* 0x000fe200020e0612 */
[----:B--2---:R-:W-:Y:S01]  /*6740*/  IADD3 R28, P4, R28, R19, RZ ;  /* 0x000000131c1c7210 */ /* 0x004fe20007f9e0ff */
[----:B------:R-:W-:Y:S01]  /*6750*/  IMAD.X R25, R29, 0x1, R4, P5 ;  /* 0x000000011d197824 */ /* 0x000fe200028e0604 */
[----:B------:R-:W-:-:S02]  /*6760*/  ISETP.GT.AND P6, PT, R98, RZ, P0 ;  /* 0x000000ff6200720c */ /* 0x000fc400007c4270 */
[----:B------:R-:W-:Y:S01]  /*6770*/  IADD3 R26, P5, R30, R6, RZ ;  /* 0x000000061e1a7210 */ /* 0x000fe20007fbe0ff */
[----:B------:R-:W-:Y:S01]  /*6780*/  IMAD.X R29, R29, 0x1, R18, P4 ;  /* 0x000000011d1d7824 */ /* 0x000fe200020e0612 */
[C---:B------:R-:W-:Y:S01]  /*6790*/  ISETP.GT.AND P4, PT, R98.reuse, RZ, P2 ;  /* 0x000000ff6200720c */ /* 0x040fe20001784270 */
[----:B------:R1:W-:Y:S01]  /*67a0*/  @P1 STG.E desc[UR20][R22.64], R83 ;  /* 0x0000005316001986 */ /* 0x0003e2000c101914 */
[C---:B------:R-:W-:Y:S01]  /*67b0*/  ISETP.GT.AND P0, PT, R98.reuse, 0x8, P0 ;  /* 0x000000086200780c */ /* 0x040fe20000704270 */
[----:B------:R-:W-:Y:S01]  /*67c0*/  IMAD.X R27, R31, 0x1, R4, P5 ;  /* 0x000000011f1b7824 */ /* 0x000fe200028e0604 */
[----:B------:R-:W-:Y:S01]  /*67d0*/  ISETP.GT.AND P2, PT, R98, 0x8, P2 ;  /* 0x000000086200780c */ /* 0x000fe20001744270 */
[-C--:B0-----:R-:W-:Y:S01]  /*67e0*/  IMAD R21, R86, R12.reuse, RZ ;  /* 0x0000000c56157224 */ /* 0x081fe200078e02ff */
[----:B------:R-:W-:Y:S01]  /*67f0*/  IADD3 R4, P5, R30, R19, RZ ;  /* 0x000000131e047210 */ /* 0x000fe20007fbe0ff */
[----:B------:R-:W-:-:S04]  /*6800*/  IMAD R19, R84, R12, RZ ;  /* 0x0000000c54137224 */ /* 0x000fc800078e02ff */
[----:B------:R-:W-:Y:S01]  /*6810*/  IMAD.X R5, R31, 0x1, R18, P5 ;  /* 0x000000011f057824 */ /* 0x000fe200028e0612 */
[----:B------:R1:W-:Y:S04]  /*6820*/  @P6 STG.E desc[UR20][R24.64], R19 ;  /* 0x0000001318006986 */ /* 0x0003e8000c101914 */
[----:B------:R1:W-:Y:S04]  /*6830*/  @P4 STG.E desc[UR20][R26.64], R85 ;  /* 0x000000551a004986 */ /* 0x0003e8000c101914 */
[----:B------:R1:W-:Y:S04]  /*6840*/  @P0 STG.E desc[UR20][R28.64], R21 ;  /* 0x000000151c000986 */ /* 0x0003e8000c101914 */
[----:B------:R1:W-:Y:S02]  /*6850*/  @P2 STG.E desc[UR20][R4.64], R87 ;  /* 0x0000005704002986 */ /* 0x0003e4000c101914 */
.L_x_150:
[----:B------:R-:W-:Y:S05]  /*6860*/  BSYNC B0 ;  /* 0x0000000000007941 */ /* 0x000fea0003800000 */
.L_x_26:
[C---:B------:R-:W-:Y:S01]  /*6870*/  LEA R2, P0, R8.reuse, R2, 0x1 ;  /* 0x0000000208027211 */ /* 0x040fe200078008ff */
[----:B------:R-:W-:Y:S01]  /*6880*/  ULDC.64 UR8, c[0x0][0x750] ;  /* 0x0001d40000087ab9 */ /* 0x000fe20000000a00 */
[----:B-1--4-:R-:W-:Y:S01]  /*6890*/  IMAD.U32 R4, RZ, RZ, UR13 ;  /* 0x0000000dff047e24 */ /* 0x012fe2000f8e00ff */
[----:B------:R-:W-:Y:S01]  /*68a0*/  PRMT R18, RZ, 0x7610, R18 ;  /* 0x00007610ff127816 */ /* 0x000fe20000000012 */
[----:B------:R-:W-:Y:S01]  /*68b0*/  IMAD.MOV.U32 R6, RZ, RZ, -0x1 ;  /* 0xffffffffff067424 */ /* 0x000fe200078e00ff */
[----:B------:R-:W-:Y:S01]  /*68c0*/  LEA.HI.X R3, R8, R3, R0, 0x1, P0 ;  /* 0x0000000308037211 */ /* 0x000fe200000f0c00 */
[----:B------:R1:W-:Y:S01]  /*68d0*/  SYNCS.ARRIVE.TRANS64.A1T0 RZ, [R4+UR22], RZ ;  /* 0x000000ff04ff79a7 */ /* 0x0003e20008100016 */
[----:B------:R-:W-:Y:S01]  /*68e0*/  ISETP.GE.U32.AND P0, PT, R2, UR8, PT ;  /* 0x0000000802007c0c */ /* 0x000fe2000bf06070 */
[----:B------:R-:W-:-:S03]  /*68f0*/  IMAD.MOV.U32 R5, RZ, RZ, -0x1 ;  /* 0xffffffffff057424 */ /* 0x000fc600078e00ff */
[----:B------:R-:W-:Y:S01]  /*6900*/  ISETP.GE.U32.AND.EX P0, PT, R3, UR9, PT, P0 ;  /* 0x0000000903007c0c */ /* 0x000fe2000bf06100 */
[----:B-1----:R-:W-:-:S12]  /*6910*/  IMAD.MOV.U32 R4, RZ, RZ, -0x1 ;  /* 0xffffffffff047424 */ /* 0x002fd800078e00ff */
[----:B------:R-:W-:Y:S05]  /*6920*/  @P0 BRA `(.L_x_151) ;  /* 0x0000000400600947 */ /* 0x000fea0003800000 */
[----:B------:R-:W1:Y:S01]  /*6930*/  S2R R28, SR_CTAID.X ;  /* 0x00000000001c7919 */ /* 0x000e620000002500 */
[----:B------:R-:W4:Y:S01]  /*6940*/  LDC.64 R22, c[0x0][0x728] ;  /* 0x0001ca00ff167b82 */ /* 0x000f220000000a00 */
[----:B------:R-:W-:Y:S01]  /*6950*/  ULDC UR8, c[0x0][0x150] ;  /* 0x0000540000087ab9 */ /* 0x000fe20000000800 */
[----:B--2---:R-:W-:Y:S01]  /*6960*/  IMAD.MOV.U32 R20, RZ, RZ, R2 ;  /* 0x000000ffff147224 */ /* 0x004fe200078e0002 */
[----:B0-----:R-:W0:Y:S01]  /*6970*/  S2R R30, SR_CTAID.Y ;  /* 0x00000000001e7919 */ /* 0x001e220000002600 */
[----:B------:R-:W-:-:S04]  /*6980*/  IMAD.MOV.U32 R21, RZ, RZ, R3 ;  /* 0x000000ffff157224 */ /* 0x000fc800078e0003 */
[----:B------:R-:W2:Y:S08]  /*6990*/  LDC R31, c[0x0][0x144] ;  /* 0x00005100ff1f7b82 */ /* 0x000eb00000000800 */
[----:B------:R-:W0:Y:S08]  /*69a0*/  LDC R6, c[0x0][0x730] ;  /* 0x0001cc00ff067b82 */ /* 0x000e300000000800 */
[----:B------:R-:W0:Y:S01]  /*69b0*/  LDC.64 R26, c[0x0][0x720] ;  /* 0x0001c800ff1a7b82 */ /* 0x000e220000000a00 */
[----:B----4-:R-:W-:-:S04]  /*69c0*/  ISETP.NE.U32.AND P0, PT, R22, RZ, PT ;  /* 0x000000ff1600720c */ /* 0x010fc80003f05070 */
[----:B------:R-:W-:Y:S02]  /*69d0*/  ISETP.NE.AND.EX P0, PT, R23, RZ, PT, P0 ;  /* 0x000000ff1700720c */ /* 0x000fe40003f05300 */
[----:B-1----:R-:W-:-:S05]  /*69e0*/  I2FP.F32.U32 R4, R28 ;  /* 0x0000001c00047245 */ /* 0x002fca0000201000 */
[----:B------:R-:W-:-:S04]  /*69f0*/  FMUL R4, R4, UR8 ;  /* 0x0000000804047c20 */ /* 0x000fc80008400000 */
[----:B------:R1:W4:Y:S02]  /*6a00*/  F2I.U32.TRUNC.NTZ R29, R4 ;  /* 0x00000004001d7305 */ /* 0x000324000020f000 */
[----:B--2---:R-:W-:Y:S05]  /*6a10*/  @!P0 BRA `(.L_x_152) ;  /* 0x0000000000288947 */ /* 0x004fea0003800000 */
[----:B------:R-:W2:Y:S02]  /*6a20*/  LDC R5, c[0x0][0x734] ;  /* 0x0001cd00ff057b82 */ /* 0x000ea40000000800 */
[----:B--2---:R-:W-:-:S05]  /*6a30*/  IADD3 R21, P0, R2, R5, RZ ;  /* 0x0000000502157210 */ /* 0x004fca0007f1e0ff */
[----:B------:R-:W-:-:S04]  /*6a40*/  IMAD.X R25, RZ, RZ, R3, P0 ;  /* 0x000000ffff197224 */ /* 0x000fc800000e0603 */
[----:B-1----:R-:W-:-:S04]  /*6a50*/  IMAD.WIDE.U32 R4, R25, R22, RZ ;  /* 0x0000001619047225 */ /* 0x002fc800078e00ff */
[----:B------:R-:W-:-:S04]  /*6a60*/  IMAD.WIDE.U32 R18, P0, R21, R23, R4 ;  /* 0x0000001715127225 */ /* 0x000fc80007800004 */
[----:B------:R-:W-:-:S04]  /*6a70*/  IMAD.WIDE.U32 R4, R21, R22, RZ ;  /* 0x0000001615047225 */ /* 0x000fc800078e00ff */
[----:B------:R-:W-:Y:S01]  /*6a80*/  IMAD.X R21, RZ, RZ, RZ, P0 ;  /* 0x000000ffff157224 */ /* 0x000fe200000e06ff */
[----:B------:R-:W-:Y:S01]  /*6a90*/  IADD3 RZ, P0, R5, R18, RZ ;  /* 0x0000001205ff7210 */ /* 0x000fe20007f1e0ff */
[----:B------:R-:W-:-:S04]  /*6aa0*/  IMAD.MOV.U32 R20, RZ, RZ, R19 ;  /* 0x000000ffff147224 */ /* 0x000fc800078e0013 */
[----:B------:R-:W-:-:S08]  /*6ab0*/  IMAD.WIDE.U32.X R20, R25, R23, R20, P0 ;  /* 0x0000001719147225 */ /* 0x000fd000000e0414 */
.L_x_152:
[-CC-:B0-----:R-:W-:Y:S01]  /*6ac0*/  SHF.R.U64 R24, R20, R6.reuse, R21.reuse ;  /* 0x0000000614187219 */ /* 0x181fe20000001215 */
[----:B------:R-:W0:Y:S01]  /*6ad0*/  LDC.64 R34, c[0x0][0x740] ;  /* 0x0001d000ff227b82 */ /* 0x000e220000000a00 */
[----:B-1----:R-:W-:Y:S01]  /*6ae0*/  SHF.R.U32.HI R4, RZ, R6, R21 ;  /* 0x00000006ff047219 */ /* 0x002fe20000011615 */
[----:B----4-:R-:W-:Y:S01]  /*6af0*/  IMAD.MOV R29, RZ, RZ, -R29 ;  /* 0x000000ffff1d7224 */ /* 0x010fe200078e0a1d */
[----:B------:R-:W-:Y:S01]  /*6b00*/  IADD3 R19, P0, RZ, -R24, RZ ;  /* 0x80000018ff137210 */ /* 0x000fe20007f1e0ff */
[----:B------:R-:W-:Y:S01]  /*6b10*/  ULDC UR8, c[0x0][0x154] ;  /* 0x0000550000087ab9 */ /* 0x000fe20000000800 */
[----:B------:R-:W-:Y:S02]  /*6b20*/  IMAD.MOV.U32 R21, RZ, RZ, 0x1 ;  /* 0x00000001ff157424 */ /* 0x000fe400078e00ff */
[----:B------:R-:W-:Y:S01]  /*6b30*/  IMAD R29, R31, R29, R28 ;  /* 0x0000001d1f1d7224 */ /* 0x000fe200078e021c */
[----:B------:R-:W1:Y:S01]  /*6b40*/  LDC R18, c[0x0][0x718] ;  /* 0x0001c600ff127b82 */ /* 0x000e620000000800 */
[----:B------:R-:W-:-:S04]  /*6b50*/  IMAD.X R5, RZ, RZ, ~R4, P0 ;  /* 0x000000ffff057224 */ /* 0x000fc800000e0e04 */
[-C--:B------:R-:W-:Y:S02]  /*6b60*/  IMAD R6, R5, R26.reuse, RZ ;  /* 0x0000001a05067224 */ /* 0x080fe400078e02ff */
[C---:B------:R-:W-:Y:S01]  /*6b70*/  IMAD.WIDE.U32 R4, R19.reuse, R26, R2 ;  /* 0x0000001a13047225 */ /* 0x040fe200078e0002 */
[----:B------:R-:W2:Y:S03]  /*6b80*/  LDC R20, c[0x0][0x708] ;  /* 0x0001c200ff147b82 */ /* 0x000ea60000000800 */
[----:B------:R-:W-:Y:S01]  /*6b90*/  IMAD R19, R19, R27, R6 ;  /* 0x0000001b13137224 */ /* 0x000fe200078e0206 */
[----:B------:R-:W-:-:S03]  /*6ba0*/  I2FP.F32.U32 R6, R30 ;  /* 0x0000001e00067245 */ /* 0x000fc60000201000 */
[----:B------:R-:W-:Y:S01]  /*6bb0*/  IMAD.IADD R5, R5, 0x1, R19 ;  /* 0x0000000105057824 */ /* 0x000fe200078e0213 */
[----:B------:R-:W4:Y:S01]  /*6bc0*/  LDC R32, c[0x0][0x758] ;  /* 0x0001d600ff207b82 */ /* 0x000f220000000800 */
[----:B0-----:R-:W-:Y:S01]  /*6bd0*/  ISETP.NE.U32.AND P0, PT, R34, RZ, PT ;  /* 0x000000ff2200720c */ /* 0x001fe20003f05070 */
[----:B------:R-:W-:-:S03]  /*6be0*/  IMAD.MOV.U32 R19, RZ, RZ, -0x1 ;  /* 0xffffffffff137424 */ /* 0x000fc600078e00ff */
[----:B------:R-:W-:-:S03]  /*6bf0*/  ISETP.NE.AND.EX P0, PT, R35, RZ, PT, P0 ;  /* 0x000000ff2300720c */ /* 0x000fc60003f05300 */
[----:B------:R-:W0:Y:S01]  /*6c00*/  LDC R27, c[0x0][0x148] ;  /* 0x00005200ff1b7b82 */ /* 0x000e220000000800 */
[-CC-:B-1----:R-:W-:Y:S02]  /*6c10*/  SHF.R.U64 R22, R4, R18.reuse, R5.reuse ;  /* 0x0000001204167219 */ /* 0x182fe40000001205 */
[----:B------:R-:W-:Y:S01]  /*6c20*/  SHF.R.U32.HI R5, RZ, R18, R5 ;  /* 0x00000012ff057219 */ /* 0x000fe20000011605 */
[----:B------:R-:W-:-:S04]  /*6c30*/  FMUL R18, R6, UR8 ;  /* 0x0000000806127c20 */ /* 0x000fc80008400000 */
[----:B------:R-:W1:Y:S01]  /*6c40*/  LDC R28, c[0x0][0x700] ;  /* 0x0001c000ff1c7b82 */ /* 0x000e620000000800 */
[----:B------:R0:W0:Y:S01]  /*6c50*/  F2I.U32.TRUNC.NTZ R25, R18 ;  /* 0x0000001200197305 */ /* 0x000022000020f000 */
[-CC-:B--2---:R-:W-:Y:S02]  /*6c60*/  SHF.R.U64 R6, R22, R20.reuse, R5.reuse ;  /* 0x0000001416067219 */ /* 0x184fe40000001205 */
[----:B------:R-:W-:-:S04]  /*6c70*/  SHF.R.U32.HI R5, RZ, R20, R5 ;  /* 0x00000014ff057219 */ /* 0x000fc80000011605 */
[----:B------:R-:W2:Y:S01]  /*6c80*/  LDC R33, c[0x0][0x748] ;  /* 0x0001d200ff217b82 */ /* 0x000ea20000000800 */
[-CC-:B----4-:R-:W-:Y:S02]  /*6c90*/  SHF.R.U64 R26, R6, R32.reuse, R5.reuse ;  /* 0x00000020061a7219 */ /* 0x190fe40000001205 */
[-C--:B------:R-:W-:Y:S02]  /*6ca0*/  SHF.L.U32 R19, R19, R32.reuse, RZ ;  /* 0x0000002013137219 */ /* 0x080fe400000006ff */
[-C--:B------:R-:W-:Y:S01]  /*6cb0*/  SHF.R.U32.HI R5, RZ, R32.reuse, R5 ;  /* 0x00000020ff057219 */ /* 0x080fe20000011605 */
[----:B------:R-:W-:Y:S01]  /*6cc0*/  IMAD.MOV.U32 R4, RZ, RZ, R26 ;  /* 0x000000ffff047224 */ /* 0x000fe200078e001a */
[----:B------:R-:W-:Y:S01]  /*6cd0*/  SHF.L.U32 R32, R21, R32, RZ ;  /* 0x0000002015207219 */ /* 0x000fe200000006ff */
[----:B------:R-:W4:Y:S01]  /*6ce0*/  LDC R36, c[0x0][0x738] ;  /* 0x0001ce00ff247b82 */ /* 0x000f220000000800 */
[----:B------:R-:W-:-:S07]  /*6cf0*/  LOP3.LUT R31, RZ, R19, RZ, 0x33, !PT ;  /* 0x00000013ff1f7212 */ /* 0x000fce00078e33ff */
[----:B------:R-:W0:Y:S01]  /*6d00*/  LDC R37, c[0x0][0x710] ;  /* 0x0001c400ff257b82 */ /* 0x000e220000000800 */
[----:B------:R-:W-:Y:S05]  /*6d10*/  @!P0 BRA `(.L_x_153) ;  /* 0x0000000000288947 */ /* 0x000fea0003800000 */
[----:B------:R-:W3:Y:S02]  /*6d20*/  LDC R21, c[0x0][0x74c] ;  /* 0x0001d300ff157b82 */ /* 0x000ee40000000800 */
[----:B---3--:R-:W-:-:S05]  /*6d30*/  IADD3 R21, P0, R26, R21, RZ ;  /* 0x000000151a157210 */ /* 0x008fca0007f1e0ff */
[----:B------:R-:W-:-:S04]  /*6d40*/  IMAD.X R23, RZ, RZ, R5, P0 ;  /* 0x000000ffff177224 */ /* 0x000fc800000e0605 */
[----:B------:R-:W-:-:S04]  /*6d50*/  IMAD.WIDE.U32 R4, R23, R34, RZ ;  /* 0x0000002217047225 */ /* 0x000fc800078e00ff */
[----:B0-----:R-:W-:-:S04]  /*6d60*/  IMAD.WIDE.U32 R18, P0, R21, R35, R4 ;  /* 0x0000002315127225 */ /* 0x001fc80007800004 */
[----:B------:R-:W-:-:S04]  /*6d70*/  IMAD.WIDE.U32 R4, R21, R34, RZ ;  /* 0x0000002215047225 */ /* 0x000fc800078e00ff */
[----:B------:R-:W-:Y:S01]  /*6d80*/  IMAD.X R21, RZ, RZ, RZ, P0 ;  /* 0x000000ffff157224 */ /* 0x000fe200000e06ff */
[----:B------:R-:W-:Y:S01]  /*6d90*/  IADD3 RZ, P0, R5, R18, RZ ;  /* 0x0000001205ff7210 */ /* 0x000fe20007f1e0ff */
[----:B------:R-:W-:-:S04]  /*6da0*/  IMAD.MOV.U32 R20, RZ, RZ, R19 ;  /* 0x000000ffff147224 */ /* 0x000fc800078e0013 */
[----:B------:R-:W-:-:S08]  /*6db0*/  IMAD.WIDE.U32.X R4, R23, R35, R20, P0 ;  /* 0x0000002317047225 */ /* 0x000fd000000e0414 */
.L_x_153:
[----:B--2---:R-:W-:Y:S01]  /*6dc0*/  SHF.R.U64 R4, R4, R33, R5 ;  /* 0x0000002104047219 */ /* 0x004fe20000001205 */
[----:B-1----:R-:W-:Y:S01]  /*6dd0*/  VIADD R21, R28, 0xffffffff ;  /* 0xffffffff1c157836 */ /* 0x002fe20000000000 */
[----:B------:R-:W-:Y:S01]  /*6de0*/  LOP3.LUT R19, R6, R31, RZ, 0xc0, !PT ;  /* 0x0000001f06137212 */ /* 0x000fe200078ec0ff */
[----:B0-----:R-:W-:Y:S02]  /*6df0*/  IMAD.MOV R25, RZ, RZ, -R25 ;  /* 0x000000ffff197224 */ /* 0x001fe400078e0a19 */
[----:B------:R-:W-:Y:S02]  /*6e00*/  IMAD.MOV R5, RZ, RZ, -R4 ;  /* 0x000000ffff057224 */ /* 0x000fe400078e0a04 */
[----:B------:R-:W-:Y:S01]  /*6e10*/  IMAD R6, R32, R4, R19 ;  /* 0x0000000420067224 */ /* 0x000fe200078e0213 */
[----:B------:R-:W-:Y:S01]  /*6e20*/  LOP3.LUT R19, R22, R21, RZ, 0xc0, !PT ;  /* 0x0000001516137212 */ /* 0x000fe200078ec0ff */
[----:B------:R-:W-:Y:S02]  /*6e30*/  @P3 IMAD R29, R27, R25, R30 ;  /* 0x000000191b1d3224 */ /* 0x000fe400078e021e */
[----:B----4-:R-:W-:-:S02]  /*6e40*/  IMAD R4, R5, R36, R26 ;  /* 0x0000002405047224 */ /* 0x010fc400078e021a */
[----:B------:R-:W-:Y:S02]  /*6e50*/  IMAD R6, R6, R37, R29 ;  /* 0x0000002506067224 */ /* 0x000fe400078e021d */
[----:B------:R-:W-:Y:S02]  /*6e60*/  IMAD R19, R4, R28, R19 ;  /* 0x0000001c04137224 */ /* 0x000fe400078e0213 */
[----:B------:R-:W-:Y:S02]  /*6e70*/  IMAD.MOV.U32 R18, RZ, RZ, 0x1 ;  /* 0x00000001ff127424 */ /* 0x000fe400078e00ff */
[----:B------:R-:W-:Y:S01]  /*6e80*/  IMAD.MOV.U32 R4, RZ, RZ, R24 ;  /* 0x000000ffff047224 */ /* 0x000fe200078e0018 */
[----:B------:R-:W-:Y:S02]  /*6e90*/  SEL R5, R19, R6, !P3 ;  /* 0x0000000613057207 */ /* 0x000fe40005800000 */
[----:B------:R-:W-:-:S07]  /*6ea0*/  SEL R6, R6, R19, !P3 ;  /* 0x0000001306067207 */ /* 0x000fce0005800000 */
.L_x_151:
[----:B------:R-:W-:Y:S02]  /*6eb0*/  LOP3.LUT P0, RZ, R18, 0xff, RZ, 0xc0, !PT ;  /* 0x000000ff12ff7812 */ /* 0x000fe4000780c0ff */
[----:B------:R-:W-:-:S11]  /*6ec0*/  LOP3.LUT R96, R96, 0x1, RZ, 0x3c, !PT ;  /* 0x0000000160607812 */ /* 0x000fd600078e3cff */
[----:B------:R-:W-:Y:S05]  /*6ed0*/  @P0 BRA `(.L_x_154) ;  /* 0xffffffa400d00947 */ /* 0x000fea000383ffff */
[----:B------:R-:W-:Y:S05]  /*6ee0*/  EXIT ;  /* 0x000000000000794d */ /* 0x000fea0003800000 */
.L_x_14:
[----:B------:R-:W-:-:S08]  /*6ef0*/  ISETP.NE.AND P0, PT, R20, RZ, PT ;  /* 0x000000ff1400720c */ /* 0x000fd00003f05270 */
[----:B-----5:R-:W0:-:S00]  /*6f00*/  USETMAXREG.DEALLOC.CTAPOOL 0x28 ;  /* 0x00000028000079c8 */ /* 0x020e0000080e0500 */
[----:B------:R-:W-:Y:S05]  /*6f10*/  @P0 EXIT ;  /* 0x000000000000094d */ /* 0x000fea0003800000 */
[----:B0-----:R-:W-:Y:S01]  /*6f20*/  LOP3.LUT P0, RZ, R16, 0xff, RZ, 0xc0, !PT ;  /* 0x000000ff10ff7812 */ /* 0x001fe2000780c0ff */
[----:B------:R-:W-:Y:S02]  /*6f30*/  IMAD.MOV.U32 R12, RZ, RZ, 0x1 ;  /* 0x00000001ff0c7424 */ /* 0x000fe400078e00ff */
[----:B------:R-:W-:-:S10]  /*6f40*/  IMAD.MOV.U32 R15, RZ, RZ, RZ ;  /* 0x000000ffff0f7224 */ /* 0x000fd400078e00ff */
[----:B------:R-:W-:Y:S05]  /*6f50*/  @!P0 BRA `(.L_x_155) ;  /* 0x0000000c00408947 */ /* 0x000fea0003800000 */
[----:B------:R-:W-:Y:S01]  /*6f60*/  LOP3.LUT P0, RZ, R10, 0x1f, RZ, 0xc0, !PT ;  /* 0x0000001f0aff7812 */ /* 0x000fe2000780c0ff */
[----:B------:R-:W-:Y:S01]  /*6f70*/  ULDC UR5, c[0x0][0x758] ;  /* 0x0001d60000057ab9 */ /* 0x000fe20000000800 */
[----:B------:R-:W-:Y:S01]  /*6f80*/  UMOV UR7, 0xffffffff ;  /* 0xffffffff00077882 */ /* 0x000fe20000000000 */
[----:B------:R-:W-:Y:S01]  /*6f90*/  BSSY B0, `(.L_x_155) ;  /* 0x00000cc000007945 */ /* 0x000fe20003800000 */
[----:B------:R-:W-:Y:S01]  /*6fa0*/  USHF.L.U32 UR7, UR7, UR5, URZ ;  /* 0x0000000507077299 */ /* 0x000fe2000800063f */
[C---:B------:R-:W-:Y:S01]  /*6fb0*/  ISETP.NE.AND P2, PT, R11.reuse, RZ, PT ;  /* 0x000000ff0b00720c */ /* 0x040fe20003f45270 */
[----:B------:R-:W-:Y:S01]  /*6fc0*/  IMAD.MOV.U32 R14, RZ, RZ, 0x1 ;  /* 0x00000001ff0e7424 */ /* 0x000fe200078e00ff */
[----:B------:R-:W-:Y:S01]  /*6fd0*/  ISETP.NE.OR P0, PT, R11, RZ, !P0 ;  /* 0x000000ff0b00720c */ /* 0x000fe20004705670 */
[----:B------:R-:W-:Y:S01]  /*6fe0*/  IMAD.MOV.U32 R12, RZ, RZ, 0x1 ;  /* 0x00000001ff0c7424 */ /* 0x000fe200078e00ff */
[----:B------:R-:W-:Y:S01]  /*6ff0*/  LOP3.LUT R13, R7, 0x2, RZ, 0xfc, !PT ;  /* 0x00000002070d7812 */ /* 0x000fe200078efcff */
[----:B------:R-:W-:Y:S01]  /*7000*/  IMAD.MOV.U32 R15, RZ, RZ, RZ ;  /* 0x000000ffff0f7224 */ /* 0x000fe200078e00ff */
[----:B------:R-:W-:Y:S01]  /*7010*/  ULDC UR4, c[0x0][0x700] ;  /* 0x0001c00000047ab9 */ /* 0x000fe20000000800 */
[----:B------:R-:W-:Y:S01]  /*7020*/  UMOV UR8, 0x1 ;  /* 0x0000000100087882 */ /* 0x000fe20000000000 */
[----:B------:R-:W-:-:S02]  /*7030*/  UIADD3 UR21, UR6, 0x1, URZ ;  /* 0x0000000106157890 */ /* 0x000fc4000fffe03f */
[----:B------:R-:W-:Y:S02]  /*7040*/  UIADD3 UR4, UR4, -0x1, URZ ;  /* 0xffffffff04047890 */ /* 0x000fe4000fffe03f */
[----:B------:R-:W-:Y:S02]  /*7050*/  USHF.L.U32 UR5, UR8, UR5, URZ ;  /* 0x0000000508057299 */ /* 0x000fe4000800063f */
[----:B------:R-:W-:Y:S01]  /*7060*/  ULOP3.LUT UR7, URZ, UR7, URZ, 0x33, !UPT ;  /* 0x000000073f077292 */ /* 0x000fe2000f8e333f */
[----:B------:R-:W-:-:S11]  /*7070*/  ULDC.64 UR32, c[0x0][0x198] ;  /* 0x0000660000207ab9 */ /* 0x000fd60000000a00 */
.L_x_167:
[----:B------:R-:W-:-:S03]  /*7080*/  UMOV UR8, 0xffffffff ;  /* 0xffffffff00087882 */ /* 0x000fc60000000000 */
[----:B------:R-:W-:Y:S05]  /*7090*/  BRA.DIV UR8, `(.L_x_156) ;  /* 0x0000001208d07947 */ /* 0x000fea000b800000 */
[----:B------:R-:W-:-:S13]  /*70a0*/  ELECT P1, URZ, PT ;  /* 0x00000000003f782f */ /* 0x000fda0003820000 */
.L_x_186:
[----:B------:R-:W0:Y:S01]  /*70b0*/  LDC R10, c[0x0][0x604] ;  /* 0x00018100ff0a7b82 */ /* 0x000e220000000800 */
[----:B------:R-:W-:Y:S01]  /*70c0*/  BSSY B1, `(.L_x_157) ;  /* 0x0000045000017945 */ /* 0x000fe20003800000 */
[----:B0-----:R-:W-:-:S13]  /*70d0*/  ISETP.LT.OR P1, PT, R10, 0x1, !P1 ;  /* 0x000000010a00780c */ /* 0x001fda0004f21670 */
[----:B------:R-:W-:Y:S05]  /*70e0*/  @P1 BRA `(.L_x_158) ;  /* 0x0000000400081947 */ /* 0x000fea0003800000 */
[----:B------:R-:W-:Y:S01]  /*70f0*/  IMAD.SHL.U32 R17, R5, 0x80, RZ ;  /* 0x0000008005117824 */ /* 0x000fe200078e00ff */
[----:B------:R-:W-:Y:S01]  /*7100*/  CS2R R20, SRZ ;  /* 0x0000000000147805 */ /* 0x000fe2000001ff00 */
[----:B------:R-:W-:Y:S02]  /*7110*/  IMAD.SHL.U32 R24, R6, 0x40, RZ ;  /* 0x0000004006187824 */ /* 0x000fe400078e00ff */
[----:B------:R-:W-:Y:S02]  /*7120*/  IMAD.U32 R22, RZ, RZ, UR21 ;  /* 0x00000015ff167e24 */ /* 0x000fe4000f8e00ff */
[----:B------:R-:W-:Y:S02]  /*7130*/  IMAD.MOV.U32 R5, RZ, RZ, R12 ;  /* 0x000000ffff057224 */ /* 0x000fe400078e000c */
[----:B------:R-:W-:Y:S02]  /*7140*/  IMAD.MOV.U32 R10, RZ, RZ, R15 ;  /* 0x000000ffff0a7224 */ /* 0x000fe400078e000f */
[----:B------:R-:W-:-:S07]  /*7150*/  IMAD.MOV.U32 R23, RZ, RZ, RZ ;  /* 0x000000ffff177224 */ /* 0x000fce00078e00ff */
.L_x_162:
[----:B------:R-:W0:Y:S01]  /*7160*/  S2R R16, SR_CgaCtaId ;  /* 0x0000000000107919 */ /* 0x000e220000008800 */
[----:B------:R-:W-:-:S04]  /*7170*/  MOV R11, 0x400 ;  /* 0x00000400000b7802 */ /* 0x000fc80000000f00 */
[----:B0-----:R-:W-:Y:S02]  /*7180*/  LEA R19, R16, R11, 0x18 ;  /* 0x0000000b10137211 */ /* 0x001fe400078ec0ff */
[----:B------:R-:W-:Y:S01]  /*7190*/  SHF.L.U32 R11, R5, 0x1f, RZ ;  /* 0x0000001f050b7819 */ /* 0x000fe200000006ff */
[----:B------:R-:W0:Y:S02]  /*71a0*/  @!P2 LDC R16, c[0x0][0x640] ;  /* 0x00019000ff10ab82 */ /* 0x000e240000000800 */
[----:B------:R-:W-:-:S04]  /*71b0*/  IMAD R18, R10, 0x8, R19 ;  /* 0x000000080a127824 */ /* 0x000fc800078e0213 */
[----:B------:R-:W1:Y:S02]  /*71c0*/  SYNCS.PHASECHK.TRANS64.TRYWAIT P1, [R18+URZ+0x50], R11 ;  /* 0x0000500b120075a7 */ /* 0x000e64000802017f */
[----:B-1----:R-:W-:Y:S05]  /*71d0*/  @!P1 BRA `(.L_x_159) ;  /* 0x0000001000a09947 */ /* 0x002fea0003800000 */
.L_x_187:
[----:B-1----:R-:W-:Y:S01]  /*71e0*/  PRMT R11, R13, 0x9910, RZ ;  /* 0x000099100d0b7816 */ /* 0x002fe200000000ff */
[----:B0-----:R0:W-:Y:S03]  /*71f0*/  @!P2 SYNCS.ARRIVE.TRANS64 RZ, [R18+URZ], R16 ;  /* 0x0000001012ffa9a7 */ /* 0x0011e6000800003f */
[----:B------:R-:W-:-:S13]  /*7200*/  ISETP.NE.AND P1, PT, R11, 0x2, PT ;  /* 0x000000020b00780c */ /* 0x000fda0003f25270 */
[----:B0-----:R-:W-:Y:S05]  /*7210*/  @P1 BRA `(.L_x_160) ;  /* 0x0000000000041947 */ /* 0x001fea0003800000 */
[----:B------:R-:W-:Y:S01]  /*7220*/  BPT.TRAP 0x1 ;  /* 0x000000040000795c */ /* 0x000fe20000300000 */
.L_x_160:
[----:B------:R-:W-:Y:S05]  /*7230*/  @P0 BRA `(.L_x_161) ;  /* 0x0000000000040947 */ /* 0x000fea0003800000 */
[----:B------:R-:W-:Y:S01]  /*7240*/  BPT.TRAP 0x1 ;  /* 0x000000040000795c */ /* 0x000fe20000300000 */
.L_x_161:
[--C-:B------:R-:W-:Y:S01]  /*7250*/  IMAD R11, R10, 0x1000, R19.reuse ;  /* 0x000010000a0b7824 */ /* 0x100fe200078e0213 */
[----:B------:R-:W-:Y:S01]  /*7260*/  R2UR UR25, R18 ;  /* 0x00000000121972ca */ /* 0x000fe200000e0000 */
[----:B------:R-:W-:Y:S01]  /*7270*/  VIADD R22, R22, 0xffffffff ;  /* 0xffffffff16167836 */ /* 0x000fe20000000000 */
[----:B------:R-:W-:Y:S01]  /*7280*/  R2UR UR28, R4 ;  /* 0x00000000041c72ca */ /* 0x000fe200000e0000 */
[----:B------:R-:W-:Y:S01]  /*7290*/  UIADD3 UR14, UP0, UR32, 0xf0, URZ ;  /* 0x000000f0200e7890 */ /* 0x000fe2000ff1e03f */
[----:B------:R-:W-:Y:S01]  /*72a0*/  R2UR UR24, R11 ;  /* 0x000000000b1872ca */ /* 0x000fe200000e0000 */
[C-C-:B------:R-:W-:Y:S01]  /*72b0*/  IMAD R11, R10.reuse, 0x400, R19.reuse ;  /* 0x000004000a0b7824 */ /* 0x140fe200078e0213 */
[----:B------:R-:W-:Y:S01]  /*72c0*/  R2UR UR26, R21 ;  /* 0x00000000151a72ca */ /* 0x000fe200000e0000 */
[----:B------:R-:W-:Y:S01]  /*72d0*/  IMAD R19, R10, 0x4000, R19 ;  /* 0x000040000a137824 */ /* 0x000fe200078e0213 */
[----:B------:R-:W-:Y:S01]  /*72e0*/  R2UR UR27, R24 ;  /* 0x00000000181b72ca */ /* 0x000fe200000e0000 */
[----:B------:R-:W-:Y:S01]  /*72f0*/  UIADD3 UR22, UP1, UR32, 0x1f0, URZ ;  /* 0x000001f020167890 */ /* 0x000fe2000ff3e03f */
[----:B------:R-:W-:Y:S01]  /*7300*/  R2UR UR8, R11 ;  /* 0x000000000b0872ca */ /* 0x000fe200000e0000 */
[----:B------:R-:W-:Y:S01]  /*7310*/  UIADD3 UR34, UP2, UR32, 0x2f0, URZ ;  /* 0x000002f020227890 */ /* 0x000fe2000ff5e03f */
[----:B------:R-:W-:Y:S01]  /*7320*/  R2UR UR16, R19 ;  /* 0x00000000131072ca */ /* 0x000fe200000e0000 */
[----:B------:R-:W-:Y:S01]  /*7330*/  UIADD3.X UR15, URZ, UR33, URZ, UP0, !UPT ;  /* 0x000000213f0f7290 */ /* 0x000fe200087fe43f */
[----:B------:R-:W-:Y:S01]  /*7340*/  R2UR UR11, R6 ;  /* 0x00000000060b72ca */ /* 0x000fe200000e0000 */
[----:B------:R-:W-:Y:S01]  /*7350*/  UIADD3.X UR23, URZ, UR33, URZ, UP1, !UPT ;  /* 0x000000213f177290 */ /* 0x000fe20008ffe43f */
[----:B------:R-:W-:Y:S01]  /*7360*/  R2UR UR12, R23 ;  /* 0x00000000170c72ca */ /* 0x000fe200000e0000 */
[----:B------:R-:W-:Y:S01]  /*7370*/  UIADD3 UR24, UR24, 0x180, URZ ;  /* 0x0000018018187890 */ /* 0x000fe2000fffe03f */
[----:B------:R-:W-:Y:S01]  /*7380*/  R2UR UR18, R20 ;  /* 0x00000000141272ca */ /* 0x000fe200000e0000 */
[----:B------:R-:W-:Y:S01]  /*7390*/  VIADD R10, R10, 0x1 ;  /* 0x000000010a0a7836 */ /* 0x000fe20000000000 */
[----:B------:R-:W-:Y:S01]  /*73a0*/  R2UR UR19, R17 ;  /* 0x00000000111372ca */ /* 0x000fe200000e0000 */
[----:B------:R-:W-:Y:S01]  /*73b0*/  UIADD3.X UR35, URZ, UR33, URZ, UP2, !UPT ;  /* 0x000000213f237290 */ /* 0x000fe200097fe43f */
[----:B------:R-:W-:Y:S01]  /*73c0*/  ISETP.GT.AND P4, PT, R22, 0x1, PT ;  /* 0x000000011600780c */ /* 0x000fe20003f84270 */
[----:B------:R-:W-:Y:S01]  /*73d0*/  UIADD3 UR8, UR8, 0x32180, URZ ;  /* 0x0003218008087890 */ /* 0x000fe2000fffe03f */
[C---:B------:R-:W-:Y:S01]  /*73e0*/  ISETP.NE.AND P1, PT, R10.reuse, 0xa, PT ;  /* 0x0000000a0a00780c */ /* 0x040fe20003f25270 */
[----:B------:R-:W-:Y:S01]  /*73f0*/  UIADD3 UR16, UR16, 0xa180, URZ ;  /* 0x0000a18010107890 */ /* 0x000fe2000fffe03f */
[----:B------:R-:W-:Y:S01]  /*7400*/  VIADD R23, R23, 0x1 ;  /* 0x0000000117177836 */ /* 0x000fe20000000000 */
[----:B------:R-:W-:Y:S01]  /*7410*/  UMOV UR30, 0x0 ;  /* 0x00000000001e7882 */ /* 0x000fe20000000000 */
[----:B------:R-:W-:Y:S01]  /*7420*/  UMOV UR31, 0x10000000 ;  /* 0x10000000001f7882 */ /* 0x000fe20000000000 */
[----:B------:R-:W-:Y:S01]  /*7430*/  UMOV UR10, URZ ;  /* 0x0000003f000a7c82 */ /* 0x000fe20008000000 */
[----:B------:R-:W-:Y:S01]  /*7440*/  UMOV UR9, UR25 ;  /* 0x0000001900097c82 */ /* 0x000fe20008000000 */
[----:B------:R-:W-:Y:S01]  /*7450*/  UMOV UR13, UR28 ;  /* 0x0000001c000d7c82 */ /* 0x000fe20008000000 */
[----:B------:R0:W-:Y:S01]  /*7460*/  UTMALDG.3D [UR24], [UR14], desc[UR30] ;  /* 0x00001e180e0075b4 */ /* 0x0001e20008011000 */
[----:B------:R-:W-:Y:S01]  /*7470*/  UMOV UR17, UR25 ;  /* 0x0000001900117c82 */ /* 0x000fe20008000000 */
[----:B------:R-:W-:Y:S01]  /*7480*/  UMOV UR20, UR28 ;  /* 0x0000001c00147c82 */ /* 0x000fe20008000000 */
[----:B------:R-:W-:Y:S01]  /*7490*/  SEL R16, RZ, 0x1, P1 ;  /* 0x00000001ff107807 */ /* 0x000fe20000800000 */
[----:B------:R-:W-:Y:S01]  /*74a0*/  VIADD R21, R21, 0x40 ;  /* 0x0000004015157836 */ /* 0x000fe20000000000 */
[----:B------:R-:W-:Y:S01]  /*74b0*/  SEL R10, R10, RZ, P1 ;  /* 0x000000ff0a0a7207 */ /* 0x000fe20000800000 */
[----:B------:R-:W-:Y:S01]  /*74c0*/  VIADD R20, R20, 0x80 ;  /* 0x0000008014147836 */ /* 0x000fe20000000000 */
[----:B------:R-:W-:Y:S01]  /*74d0*/  LOP3.LUT R5, R5, R16, RZ, 0x3c, !PT ;  /* 0x0000001005057212 */ /* 0x000fe200078e3cff */
[----:B------:R0:W-:Y:S01]  /*74e0*/  UTMALDG.4D [UR8], [UR22], desc[UR30] ;  /* 0x00001e08160075b4 */ /* 0x0001e20008019000 */
[----:B------:R0:W-:Y:S02]  /*74f0*/  UTMALDG.3D [UR16], [UR34], desc[UR30] ;  /* 0x00001e10220075b4 */ /* 0x0001e40008011000 */
[----:B0-----:R-:W-:Y:S05]  /*7500*/  @P4 BRA `(.L_x_162) ;  /* 0xfffffffc00144947 */ /* 0x001fea000383ffff */
.L_x_158:
[----:B------:R-:W-:Y:S05]  /*7510*/  BSYNC B1 ;  /* 0x0000000000017941 */ /* 0x000fea0003800000 */
.L_x_157:
[----:B------:R-:W-:Y:S01]  /*7520*/  LOP3.LUT P5, RZ, R14, 0xff, RZ, 0xc0, !PT ;  /* 0x000000ff0eff7812 */ /* 0x000fe200078ac0ff */
[----:B------:R-:W-:Y:S01]  /*7530*/  VIADD R6, R15, UR6 ;  /* 0x000000060f067c36 */ /* 0x000fe20008000000 */
[----:B------:R-:W-:Y:S01]  /*7540*/  ULDC.64 UR8, c[0x0][0x750] ;  /* 0x0001d40000087ab9 */ /* 0x000fe20000000a00 */
[----:B------:R-:W-:Y:S01]  /*7550*/  IMAD.U32 R11, RZ, RZ, UR6 ;  /* 0x00000006ff0b7e24 */ /* 0x000fe2000f8e00ff */
[----:B------:R-:W-:Y:S01]  /*7560*/  UISETP.GE.U32.AND UP0, UPT, UR6, 0xa, UPT ;  /* 0x0000000a0600788c */ /* 0x000fe2000bf06070 */
[----:B------:R-:W-:Y:S01]  /*7570*/  BSSY B1, `(.L_x_163) ;  /* 0x000006b000017945 */ /* 0x000fe20003800000 */
[----:B------:R-:W-:Y:S02]  /*7580*/  ISETP.GT.U32.AND P1, PT, R6, 0x9, PT ;  /* 0x000000090600780c */ /* 0x000fe40003f24070 */
[----:B------:R-:W-:Y:S02]  /*7590*/  PRMT R14, RZ, 0x7610, R14 ;  /* 0x00007610ff0e7816 */ /* 0x000fe4000000000e */
[----:B------:R-:W-:-:S02]  /*75a0*/  ISETP.LT.U32.AND P1, PT, R11, 0xa, P1 ;  /* 0x0000000a0b00780c */ /* 0x000fc40000f21070 */
[----:B------:R-:W-:Y:S01]  /*75b0*/  PLOP3.LUT P4, PT, PT, PT, UP0, 0x80, 0x0 ;  /* 0x000000000000781c */ /* 0x000fe20003f8f008 */
[----:B------:R-:W0:Y:S01]  /*75c0*/  @P5 S2R R5, SR_CgaCtaId ;  /* 0x0000000000055919 */ /* 0x000e220000008800 */
[----:B------:R-:W-:-:S04]  /*75d0*/  @P5 MOV R4, 0x400 ;  /* 0x0000040000045802 */ /* 0x000fc80000000f00 */
[----:B0-----:R-:W-:Y:S01]  /*75e0*/  @P5 LEA R10, R5, R4, 0x18 ;  /* 0x00000004050a5211 */ /* 0x001fe200078ec0ff */
[----:B------:R-:W-:-:S03]  /*75f0*/  IMAD.WIDE.U32 R4, R6, -0x33333333, RZ ;  /* 0xcccccccd06047825 */ /* 0x000fc600078e00ff */
[----:B------:R0:W-:Y:S01]  /*7600*/  @P5 SYNCS.ARRIVE.TRANS64.A1T0 RZ, [R10+URZ+0xd8], RZ ;  /* 0x0000d8ff0aff59a7 */ /* 0x0001e2000810003f */
[----:B------:R-:W-:Y:S01]  /*7610*/  IADD3 R2, P5, R2, R8, RZ ;  /* 0x0000000802027210 */ /* 0x000fe20007fbe0ff */
[----:B------:R-:W-:Y:S01]  /*7620*/  IMAD.MOV.U32 R4, RZ, RZ, -0x1 ;  /* 0xffffffffff047424 */ /* 0x000fe200078e00ff */
[----:B------:R-:W-:Y:S02]  /*7630*/  SHF.R.U32.HI R11, RZ, 0x3, R5 ;  /* 0x00000003ff0b7819 */ /* 0x000fe40000011605 */
[----:B------:R-:W-:Y:S01]  /*7640*/  SEL R5, RZ, 0x1, !P1 ;  /* 0x00000001ff057807 */ /* 0x000fe20004800000 */
[----:B------:R-:W-:Y:S01]  /*7650*/  IMAD.X R3, R3, 0x1, R0, P5 ;  /* 0x0000000103037824 */ /* 0x000fe200028e0600 */
[----:B------:R-:W-:Y:S01]  /*7660*/  ISETP.GE.U32.AND P1, PT, R2, UR8, PT ;  /* 0x0000000802007c0c */ /* 0x000fe2000bf26070 */
[----:B------:R-:W-:Y:S01]  /*7670*/  IMAD R15, R11, -0xa, R6 ;  /* 0xfffffff60b0f7824 */ /* 0x000fe200078e0206 */
[----:B------:R-:W-:Y:S01]  /*7680*/  LOP3.LUT R12, R12, R5, RZ, 0x3c, !PT ;  /* 0x000000050c0c7212 */ /* 0x000fe200078e3cff */
[----:B------:R-:W-:Y:S01]  /*7690*/  IMAD.MOV.U32 R6, RZ, RZ, -0x1 ;  /* 0xffffffffff067424 */ /* 0x000fe200078e00ff */
[----:B------:R-:W-:Y:S01]  /*76a0*/  ISETP.GE.U32.AND.EX P1, PT, R3, UR9, PT, P1 ;  /* 0x0000000903007c0c */ /* 0x000fe2000bf26110 */
[----:B------:R-:W-:Y:S01]  /*76b0*/  IMAD.MOV.U32 R5, RZ, RZ, -0x1 ;  /* 0xffffffffff057424 */ /* 0x000fe200078e00ff */
[----:B------:R-:W-:-:S02]  /*76c0*/  @P4 LOP3.LUT R12, R12, 0x1, R11, 0x78, !PT ;  /* 0x000000010c0c4812 */ /* 0x000fc400078e780b */
[----:B0-----:R-:W-:-:S09]  /*76d0*/  PRMT R10, RZ, 0x7610, R10 ;  /* 0x00007610ff0a7816 */ /* 0x001fd2000000000a */
[----:B------:R-:W-:Y:S05]  /*76e0*/  @P1 BRA `(.L_x_164) ;  /* 0x00000004004c1947 */ /* 0x000fea0003800000 */
[----:B------:R-:W0:Y:S01]  /*76f0*/  S2R R17, SR_CTAID.X ;  /* 0x0000000000117919 */ /* 0x000e220000002500 */
[----:B------:R-:W-:Y:S01]  /*7700*/  ULDC.64 UR8, c[0x0][0x728] ;  /* 0x0001ca0000087ab9 */ /* 0x000fe20000000a00 */
[----:B------:R-:W1:Y:S01]  /*7710*/  LDC R18, c[0x0][0x144] ;  /* 0x00005100ff127b82 */ /* 0x000e620000000800 */
[----:B------:R-:W-:Y:S01]  /*7720*/  ISETP.NE.U32.AND P1, PT, RZ, UR8, PT ;  /* 0x00000008ff007c0c */ /* 0x000fe2000bf25070 */
[----:B------:R-:W2:Y:S01]  /*7730*/  S2R R6, SR_CTAID.Y ;  /* 0x0000000000067919 */ /* 0x000ea20000002600 */
[----:B------:R-:W-:Y:S01]  /*7740*/  ULDC UR10, c[0x0][0x150] ;  /* 0x00005400000a7ab9 */ /* 0x000fe20000000800 */
[----:B------:R-:W-:Y:S01]  /*7750*/  ULDC UR11, c[0x0][0x730] ;  /* 0x0001cc00000b7ab9 */ /* 0x000fe20000000800 */
[----:B------:R-:W-:Y:S01]  /*7760*/  ISETP.NE.AND.EX P1, PT, RZ, UR9, PT, P1 ;  /* 0x00000009ff007c0c */ /* 0x000fe2000bf25310 */
[----:B------:R-:W-:Y:S01]  /*7770*/  IMAD.MOV.U32 R4, RZ, RZ, R2 ;  /* 0x000000ffff047224 */ /* 0x000fe200078e0002 */
[----:B0-----:R-:W-:-:S05]  /*7780*/  I2FP.F32.U32 R5, R17 ;  /* 0x0000001100057245 */ /* 0x001fca0000201000 */
[----:B------:R-:W-:Y:S01]  /*7790*/  FMUL R20, R5, UR10 ;  /* 0x0000000a05147c20 */ /* 0x000fe20008400000 */
[----:B------:R-:W-:-:S05]  /*77a0*/  IMAD.MOV.U32 R5, RZ, RZ, R3 ;  /* 0x000000ffff057224 */ /* 0x000fca00078e0003 */
[----:B--2---:R-:W-:Y:S05]  /*77b0*/  @!P1 BRA `(.L_x_165) ;  /* 0x0000000000289947 */ /* 0x004fea0003800000 */
[----:B------:R-:W-:Y:S02]  /*77c0*/  ULDC UR10, c[0x0][0x734] ;  /* 0x0001cd00000a7ab9 */ /* 0x000fe40000000800 */
[----:B------:R-:W-:-:S05]  /*77d0*/  IADD3 R5, P1, R2, UR10, RZ ;  /* 0x0000000a02057c10 */ /* 0x000fca000ff3e0ff */
[----:B------:R-:W-:-:S04]  /*77e0*/  IMAD.X R19, RZ, RZ, R3, P1 ;  /* 0x000000ffff137224 */ /* 0x000fc800008e0603 */
[----:B------:R-:W-:-:S04]  /*77f0*/  IMAD.WIDE.U32 R10, R19, UR8, RZ ;  /* 0x00000008130a7c25 */ /* 0x000fc8000f8e00ff */
[----:B------:R-:W-:-:S04]  /*7800*/  IMAD.WIDE.U32 R10, P1, R5, UR9, R10 ;  /* 0x00000009050a7c25 */ /* 0x000fc8000f82000a */
[----:B------:R-:W-:-:S04]  /*7810*/  IMAD.WIDE.U32 R4, R5, UR8, RZ ;  /* 0x0000000805047c25 */ /* 0x000fc8000f8e00ff */
[----:B------:R-:W-:Y:S01]  /*7820*/  IMAD.MOV.U32 R4, RZ, RZ, R11 ;  /* 0x000000ffff047224 */ /* 0x000fe200078e000b */
[----:B------:R-:W-:Y:S01]  /*7830*/  IADD3 RZ, P4, R5, R10, RZ ;  /* 0x0000000a05ff7210 */ /* 0x000fe20007f9e0ff */
[----:B------:R-:W-:-:S04]  /*7840*/  IMAD.X R5, RZ, RZ, RZ, P1 ;  /* 0x000000ffff057224 */ /* 0x000fc800008e06ff */
[----:B------:R-:W-:-:S08]  /*7850*/  IMAD.WIDE.U32.X R4, R19, UR9, R4, P4 ;  /* 0x0000000913047c25 */ /* 0x000fd0000a0e0404 */
.L_x_165:
[--C-:B------:R-:W-:Y:S01]  /*7860*/  SHF.R.U64 R16, R4, UR11, R5.reuse ;  /* 0x0000000b04107c19 */ /* 0x100fe20008001205 */
[----:B------:R-:W0:Y:S01]  /*7870*/  F2I.U32.TRUNC.NTZ R20, R20 ;  /* 0x0000001400147305 */ /* 0x000e22000020f000 */
[----:B------:R-:W-:Y:S01]  /*7880*/  SHF.R.U32.HI R4, RZ, UR11, R5 ;  /* 0x0000000bff047c19 */ /* 0x000fe20008011605 */
[----:B------:R-:W-:Y:S01]  /*7890*/  ULDC.64 UR8, c[0x0][0x720] ;  /* 0x0001c80000087ab9 */ /* 0x000fe20000000a00 */
[----:B------:R-:W-:Y:S01]  /*78a0*/  IADD3 R11, P1, RZ, -R16, RZ ;  /* 0x80000010ff0b7210 */ /* 0x000fe20007f3e0ff */
[----:B------:R-:W-:Y:S01]  /*78b0*/  ULDC.64 UR10, c[0x0][0x740] ;  /* 0x0001d000000a7ab9 */ /* 0x000fe20000000a00 */
[----:B------:R-:W2:Y:S03]  /*78c0*/  LDC R21, c[0x0][0x148] ;  /* 0x00005200ff157b82 */ /* 0x000ea60000000800 */
[----:B------:R-:W-:Y:S01]  /*78d0*/  IMAD.X R4, RZ, RZ, ~R4, P1 ;  /* 0x000000ffff047224 */ /* 0x000fe200008e0e04 */
[----:B------:R-:W-:-:S03]  /*78e0*/  ISETP.NE.U32.AND P1, PT, RZ, UR10, PT ;  /* 0x0000000aff007c0c */ /* 0x000fc6000bf25070 */
[----:B------:R-:W-:Y:S01]  /*78f0*/  IMAD R10, R4, UR8, RZ ;  /* 0x00000008040a7c24 */ /* 0x000fe2000f8e02ff */
[----:B------:R-:W-:Y:S01]  /*7900*/  ISETP.NE.AND.EX P1, PT, RZ, UR11, PT, P1 ;  /* 0x0000000bff007c0c */ /* 0x000fe2000bf25310 */
[----:B------:R-:W-:Y:S01]  /*7910*/  IMAD.WIDE.U32 R4, R11, UR8, R2 ;  /* 0x000000080b047c25 */ /* 0x000fe2000f8e0002 */
[----:B------:R-:W-:-:S03]  /*7920*/  ULDC UR8, c[0x0][0x718] ;  /* 0x0001c60000087ab9 */ /* 0x000fc60000000800 */
[----:B------:R-:W-:Y:S01]  /*7930*/  IMAD R11, R11, UR9, R10 ;  /* 0x000000090b0b7c24 */ /* 0x000fe2000f8e020a */
[----:B------:R-:W-:Y:S01]  /*7940*/  ULDC UR9, c[0x0][0x154] ;  /* 0x0000550000097ab9 */ /* 0x000fe20000000800 */
[----:B0-----:R-:W-:Y:S02]  /*7950*/  IMAD.MOV R10, RZ, RZ, -R20 ;  /* 0x000000ffff0a7224 */ /* 0x001fe400078e0a14 */
[----:B------:R-:W-:Y:S02]  /*7960*/  IMAD.IADD R5, R5, 0x1, R11 ;  /* 0x0000000105057824 */ /* 0x000fe400078e020b */
[----:B-1----:R-:W-:Y:S01]  /*7970*/  IMAD R17, R18, R10, R17 ;  /* 0x0000000a12117224 */ /* 0x002fe200078e0211 */
[----:B------:R-:W-:Y:S02]  /*7980*/  I2FP.F32.U32 R10, R6 ;  /* 0x00000006000a7245 */ /* 0x000fe40000201000 */
[--C-:B------:R-:W-:Y:S02]  /*7990*/  SHF.R.U64 R18, R4, UR8, R5.reuse ;  /* 0x0000000804127c19 */ /* 0x100fe40008001205 */
[----:B------:R-:W-:Y:S01]  /*79a0*/  SHF.R.U32.HI R5, RZ, UR8, R5 ;  /* 0x00000008ff057c19 */ /* 0x000fe20008011605 */
[----:B------:R-:W-:Y:S01]  /*79b0*/  FMUL R10, R10, UR9 ;  /* 0x000000090a0a7c20 */ /* 0x000fe20008400000 */
[----:B------:R-:W-:-:S02]  /*79c0*/  ULDC UR8, c[0x0][0x708] ;  /* 0x0001c20000087ab9 */ /* 0x000fc40000000800 */
[--C-:B------:R-:W-:Y:S01]  /*79d0*/  SHF.R.U64 R20, R18, UR8, R5.reuse ;  /* 0x0000000812147c19 */ /* 0x100fe20008001205 */
[----:B------:R0:W1:Y:S01]  /*79e0*/  F2I.U32.TRUNC.NTZ R22, R10 ;  /* 0x0000000a00167305 */ /* 0x000062000020f000 */
[----:B------:R-:W-:Y:S01]  /*79f0*/  SHF.R.U32.HI R5, RZ, UR8, R5 ;  /* 0x00000008ff057c19 */ /* 0x000fe20008011605 */
[----:B------:R-:W-:-:S03]  /*7a00*/  ULDC UR8, c[0x0][0x758] ;  /* 0x0001d60000087ab9 */ /* 0x000fc60000000800 */
[--C-:B------:R-:W-:Y:S02]  /*7a10*/  SHF.R.U64 R19, R20, UR8, R5.reuse ;  /* 0x0000000814137c19 */ /* 0x100fe40008001205 */
[----:B------:R-:W-:-:S03]  /*7a20*/  SHF.R.U32.HI R23, RZ, UR8, R5 ;  /* 0x00000008ff177c19 */ /* 0x000fc60008011605 */
[----:B------:R-:W-:Y:S02]  /*7a30*/  IMAD.MOV.U32 R4, RZ, RZ, R19 ;  /* 0x000000ffff047224 */ /* 0x000fe400078e0013 */
[----:B------:R-:W-:Y:S01]  /*7a40*/  IMAD.MOV.U32 R5, RZ, RZ, R23 ;  /* 0x000000ffff057224 */ /* 0x000fe200078e0017 */
[----:B0-----:R-:W-:Y:S06]  /*7a50*/  @!P1 BRA `(.L_x_166) ;  /* 0x0000000000289947 */ /* 0x001fec0003800000 */
        /* <DEDUP_REMOVED lines=10> */
.L_x_166:
[----:B------:R-:W-:Y:S01]  /*7b00*/  ULDC UR8, c[0x0][0x748] ;  /* 0x0001d20000087ab9 */ /* 0x000fe20000000800 */
[----:B-1----:R-:W-:Y:S01]  /*7b10*/  IMAD.MOV R22, RZ, RZ, -R22 ;  /* 0x000000ffff167224 */ /* 0x002fe200078e0a16 */
[----:B------:R-:W-:Y:S01]  /*7b20*/  SHF.R.U64 R5, R4, UR8, R5 ;  /* 0x0000000804057c19 */ /* 0x000fe20008001205 */
[----:B------:R-:W-:Y:S01]  /*7b30*/  ULDC UR8, c[0x0][0x738] ;  /* 0x0001ce0000087ab9 */ /* 0x000fe20000000800 */
[----:B------:R-:W-:Y:S01]  /*7b40*/  LOP3.LUT R4, R20, UR7, RZ, 0xc0, !PT ;  /* 0x0000000714047c12 */ /* 0x000fe2000f8ec0ff */
[----:B--2---:R-:W-:Y:S01]  /*7b50*/  @P3 IMAD R17, R21, R22, R6 ;  /* 0x0000001615113224 */ /* 0x004fe200078e0206 */
[----:B------:R-:W-:Y:S01]  /*7b60*/  LOP3.LUT R18, R18, UR4, RZ, 0xc0, !PT ;  /* 0x0000000412127c12 */ /* 0x000fe2000f8ec0ff */
[----:B------:R-:W-:Y:S01]  /*7b70*/  IMAD.MOV R6, RZ, RZ, -R5 ;  /* 0x000000ffff067224 */ /* 0x000fe200078e0a05 */
[----:B------:R-:W-:Y:S01]  /*7b80*/  ULDC UR9, c[0x0][0x710] ;  /* 0x0001c40000097ab9 */ /* 0x000fe20000000800 */
[----:B------:R-:W-:Y:S02]  /*7b90*/  IMAD R4, R5, UR5, R4 ;  /* 0x0000000505047c24 */ /* 0x000fe4000f8e0204 */
[----:B------:R-:W-:Y:S01]  /*7ba0*/  IMAD R19, R6, UR8, R19 ;  /* 0x0000000806137c24 */ /* 0x000fe2000f8e0213 */
[----:B------:R-:W-:Y:S01]  /*7bb0*/  ULDC UR8, c[0x0][0x700] ;  /* 0x0001c00000087ab9 */ /* 0x000fe20000000800 */
[----:B------:R-:W-:-:S02]  /*7bc0*/  IMAD R17, R4, UR9, R17 ;  /* 0x0000000904117c24 */ /* 0x000fc4000f8e0211 */
[----:B------:R-:W-:Y:S02]  /*7bd0*/  IMAD R6, R19, UR8, R18 ;  /* 0x0000000813067c24 */ /* 0x000fe4000f8e0212 */
[----:B------:R-:W-:Y:S02]  /*7be0*/  IMAD.MOV.U32 R10, RZ, RZ, 0x1 ;  /* 0x00000001ff0a7424 */ /* 0x000fe400078e00ff */
[----:B------:R-:W-:Y:S01]  /*7bf0*/  IMAD.MOV.U32 R4, RZ, RZ, R16 ;  /* 0x000000ffff047224 */ /* 0x000fe200078e0010 */
[----:B------:R-:W-:Y:S02]  /*7c00*/  SEL R5, R6, R17, !P3 ;  /* 0x0000001106057207 */ /* 0x000fe40005800000 */
[----:B------:R-:W-:-:S07]  /*7c10*/  SEL R6, R17, R6, !P3 ;  /* 0x0000000611067207 */ /* 0x000fce0005800000 */
.L_x_164:
[----:B------:R-:W-:Y:S05]  /*7c20*/  BSYNC B1 ;  /* 0x0000000000017941 */ /* 0x000fea0003800000 */
.L_x_163:
[----:B------:R-:W-:-:S13]  /*7c30*/  LOP3.LUT P1, RZ, R10, 0xff, RZ, 0xc0, !PT ;  /* 0x000000ff0aff7812 */ /* 0x000fda000782c0ff */
[----:B------:R-:W-:Y:S05]  /*7c40*/  @P1 BRA `(.L_x_167) ;  /* 0xfffffff4000c1947 */ /* 0x000fea000383ffff */
[----:B------:R-:W-:Y:S05]  /*7c50*/  BSYNC B0 ;  /* 0x0000000000007941 */ /* 0x000fea0003800000 */
.L_x_155:
[----:B------:R-:W-:-:S03]  /*7c60*/  UMOV UR8, 0xffffffff ;  /* 0xffffffff00087882 */ /* 0x000fc60000000000 */
[----:B------:R-:W-:Y:S05]  /*7c70*/  BRA.DIV UR8, `(.L_x_168) ;  /* 0x0000000a080c7947 */ /* 0x000fea000b800000 */
[----:B------:R-:W-:-:S13]  /*7c80*/  ELECT P0, URZ, PT ;  /* 0x00000000003f782f */ /* 0x000fda0003800000 */
.L_x_190:
[----:B------:R-:W-:Y:S04]  /*7c90*/  BSSY B0, `(.L_x_169) ;  /* 0x0000061000007945 */ /* 0x000fe80003800000 */
[----:B------:R-:W-:Y:S05]  /*7ca0*/  @!P0 BRA `(.L_x_170) ;  /* 0x00000004007c8947 */ /* 0x000fea0003800000 */
[----:B------:R-:W-:-:S04]  /*7cb0*/  LOP3.LUT R7, R7, 0x2, RZ, 0xfc, !PT ;  /* 0x0000000207077812 */ /* 0x000fc800078efcff */
[----:B------:R-:W-:-:S13]  /*7cc0*/  ISETP.NE.AND P0, PT, R7, 0x3, PT ;  /* 0x000000030700780c */ /* 0x000fda0003f05270 */
[----:B------:R-:W-:Y:S05]  /*7cd0*/  @!P0 BRA `(.L_x_171) ;  /* 0x0000000000048947 */ /* 0x000fea0003800000 */
[----:B------:R-:W-:Y:S01]  /*7ce0*/  BPT.TRAP 0x1 ;  /* 0x000000040000795c */ /* 0x000fe20000300000 */
.L_x_171:
[----:B------:R-:W0:Y:S01]  /*7cf0*/  S2R R3, SR_CgaCtaId ;  /* 0x0000000000037919 */ /* 0x000e220000008800 */
[----:B------:R-:W-:Y:S02]  /*7d00*/  MOV R0, 0x400 ;  /* 0x0000040000007802 */ /* 0x000fe40000000f00 */
[----:B------:R-:W-:Y:S02]  /*7d10*/  SHF.L.U32 R2, R12, 0x1f, RZ ;  /* 0x0000001f0c027819 */ /* 0x000fe400000006ff */
[----:B0-----:R-:W-:-:S05]  /*7d20*/  LEA R0, R3, R0, 0x18 ;  /* 0x0000000003007211 */ /* 0x001fca00078ec0ff */
[----:B------:R-:W-:-:S04]  /*7d30*/  VIADD R0, R0, 0x50 ;  /* 0x0000005000007836 */ /* 0x000fc80000000000 */
[C---:B------:R-:W-:Y:S02]  /*7d40*/  IMAD R5, R15.reuse, 0x8, R0 ;  /* 0x000000080f057824 */ /* 0x040fe400078e0200 */
[----:B------:R-:W-:Y:S02]  /*7d50*/  VIADD R15, R15, 0x1 ;  /* 0x000000010f0f7836 */ /* 0x000fe40000000000 */
[----:B------:R-:W0:Y:S03]  /*7d60*/  SYNCS.PHASECHK.TRANS64.TRYWAIT P0, [R5+URZ], R2 ;  /* 0x00000002050075a7 */ /* 0x000e26000800017f */
[----:B------:R-:W-:-:S04]  /*7d70*/  ISETP.NE.AND P1, PT, R15, 0xa, PT ;  /* 0x0000000a0f00780c */ /* 0x000fc80003f25270 */
[----:B------:R-:W-:Y:S02]  /*7d80*/  SEL R3, RZ, 0x1, P1 ;  /* 0x00000001ff037807 */ /* 0x000fe40000800000 */
[----:B------:R-:W-:Y:S02]  /*7d90*/  SEL R15, R15, RZ, P1 ;  /* 0x000000ff0f0f7207 */ /* 0x000fe40000800000 */
[----:B------:R-:W-:-:S03]  /*7da0*/  LOP3.LUT R12, R12, R3, RZ, 0x3c, !PT ;  /* 0x000000030c0c7212 */ /* 0x000fc600078e3cff */
[----:B------:R-:W-:Y:S01]  /*7db0*/  IMAD R7, R15, 0x8, R0 ;  /* 0x000000080f077824 */ /* 0x000fe200078e0200 */
[----:B------:R-:W-:Y:S01]  /*7dc0*/  SHF.L.U32 R4, R12, 0x1f, RZ ;  /* 0x0000001f0c047819 */ /* 0x000fe200000006ff */
[----:B0-----:R-:W-:Y:S06]  /*7dd0*/  @!P0 BRA `(.L_x_172) ;  /* 0x0000000400d88947 */ /* 0x001fec0003800000 */
.L_x_191:
[----:B------:R-:W1:Y:S01]  /*7de0*/  SYNCS.PHASECHK.TRANS64.TRYWAIT P0, [R7+URZ], R4 ;  /* 0x00000004070075a7 */ /* 0x000e62000800017f */
[----:B0-----:R-:W-:-:S05]  /*7df0*/  VIADD R2, R15, 0x1 ;  /* 0x000000010f027836 */ /* 0x001fca0000000000 */
[----:B------:R-:W-:-:S04]  /*7e00*/  ISETP.NE.AND P1, PT, R2, 0xa, PT ;  /* 0x0000000a0200780c */ /* 0x000fc80003f25270 */
[----:B------:R-:W-:Y:S02]  /*7e10*/  SEL R3, RZ, 0x1, P1 ;  /* 0x00000001ff037807 */ /* 0x000fe40000800000 */
[----:B------:R-:W-:Y:S02]  /*7e20*/  SEL R9, R2, RZ, P1 ;  /* 0x000000ff02097207 */ /* 0x000fe40000800000 */
[----:B------:R-:W-:-:S03]  /*7e30*/  LOP3.LUT R12, R12, R3, RZ, 0x3c, !PT ;  /* 0x000000030c0c7212 */ /* 0x000fc600078e3cff */
[----:B------:R-:W-:Y:S01]  /*7e40*/  IMAD R6, R9, 0x8, R0 ;  /* 0x0000000809067824 */ /* 0x000fe200078e0200 */
[----:B------:R-:W-:Y:S01]  /*7e50*/  SHF.L.U32 R5, R12, 0x1f, RZ ;  /* 0x0000001f0c057819 */ /* 0x000fe200000006ff */
[----:B-1----:R-:W-:Y:S06]  /*7e60*/  @!P0 BRA `(.L_x_173) ;  /* 0x0000000400c88947 */ /* 0x002fec0003800000 */
.L_x_192:
[----:B------:R-:W1:Y:S01]  /*7e70*/  SYNCS.PHASECHK.TRANS64.TRYWAIT P0, [R6+URZ], R5 ;  /* 0x00000005060075a7 */ /* 0x000e62000800017f */
[----:B------:R-:W-:-:S05]  /*7e80*/  VIADD R2, R9, 0x1 ;  /* 0x0000000109027836 */ /* 0x000fca0000000000 */
[----:B------:R-:W-:-:S04]  /*7e90*/  ISETP.NE.AND P1, PT, R2, 0xa, PT ;  /* 0x0000000a0200780c */ /* 0x000fc80003f25270 */
[----:B------:R-:W-:Y:S02]  /*7ea0*/  SEL R3, RZ, 0x1, P1 ;  /* 0x00000001ff037807 */ /* 0x000fe40000800000 */
[----:B0-----:R-:W-:Y:S02]  /*7eb0*/  SEL R7, R2, RZ, P1 ;  /* 0x000000ff02077207 */ /* 0x001fe40000800000 */
[----:B------:R-:W-:-:S03]  /*7ec0*/  LOP3.LUT R12, R12, R3, RZ, 0x3c, !PT ;  /* 0x000000030c0c7212 */ /* 0x000fc600078e3cff */
[----:B------:R-:W-:Y:S01]  /*7ed0*/  IMAD R9, R7, 0x8, R0 ;  /* 0x0000000807097824 */ /* 0x000fe200078e0200 */
[----:B------:R-:W-:Y:S01]  /*7ee0*/  SHF.L.U32 R4, R12, 0x1f, RZ ;  /* 0x0000001f0c047819 */ /* 0x000fe200000006ff */
[----:B-1----:R-:W-:Y:S06]  /*7ef0*/  @!P0 BRA `(.L_x_174) ;  /* 0x0000000400b88947 */ /* 0x002fec0003800000 */
.L_x_193:
[----:B------:R-:W1:Y:S01]  /*7f00*/  SYNCS.PHASECHK.TRANS64.TRYWAIT P0, [R9+URZ], R4 ;  /* 0x00000004090075a7 */ /* 0x000e62000800017f */
[----:B------:R-:W-:-:S05]  /*7f10*/  VIADD R2, R7, 0x1 ;  /* 0x0000000107027836 */ /* 0x000fca0000000000 */
[----:B------:R-:W-:-:S04]  /*7f20*/  ISETP.NE.AND P1, PT, R2, 0xa, PT ;  /* 0x0000000a0200780c */ /* 0x000fc80003f25270 */
[----:B------:R-:W-:Y:S02]  /*7f30*/  SEL R3, RZ, 0x1, P1 ;  /* 0x00000001ff037807 */ /* 0x000fe40000800000 */
[----:B------:R-:W-:Y:S02]  /*7f40*/  SEL R7, R2, RZ, P1 ;  /* 0x000000ff02077207 */ /* 0x000fe40000800000 */
[----:B------:R-:W-:-:S03]  /*7f50*/  LOP3.LUT R12, R12, R3, RZ, 0x3c, !PT ;  /* 0x000000030c0c7212 */ /* 0x000fc600078e3cff */
[----:B0-----:R-:W-:Y:S01]  /*7f60*/  IMAD R6, R7, 0x8, R0 ;  /* 0x0000000807067824 */ /* 0x001fe200078e0200 */
[----:B------:R-:W-:Y:S01]  /*7f70*/  SHF.L.U32 R5, R12, 0x1f, RZ ;  /* 0x0000001f0c057819 */ /* 0x000fe200000006ff */
[----:B-1----:R-:W-:Y:S06]  /*7f80*/  @!P0 BRA `(.L_x_175) ;  /* 0x0000000400a88947 */ /* 0x002fec0003800000 */
.L_x_194:
        /* <DEDUP_REMOVED lines=9> */
.L_x_195:
        /* <DEDUP_REMOVED lines=9> */
.L_x_196:
        /* <DEDUP_REMOVED lines=9> */
.L_x_197:
        /* <DEDUP_REMOVED lines=9> */
.L_x_198:
[----:B------:R-:W1:Y:S01]  /*81d0*/  SYNCS.PHASECHK.TRANS64.TRYWAIT P0, [R6+URZ], R5 ;  /* 0x00000005060075a7 */ /* 0x000e62000800017f */
[----:B------:R-:W-:-:S05]  /*81e0*/  VIADD R2, R7, 0x1 ;  /* 0x0000000107027836 */ /* 0x000fca0000000000 */
[----:B------:R-:W-:-:S04]  /*81f0*/  ISETP.NE.AND P1, PT, R2, 0xa, PT ;  /* 0x0000000a0200780c */ /* 0x000fc80003f25270 */
[----:B0-----:R-:W-:Y:S02]  /*8200*/  SEL R4, RZ, 0x1, P1 ;  /* 0x00000001ff047807 */ /* 0x001fe40000800000 */
[----:B------:R-:W-:Y:S02]  /*8210*/  SEL R3, R2, RZ, P1 ;  /* 0x000000ff02037207 */ /* 0x000fe40000800000 */
[----:B------:R-:W-:Y:S01]  /*8220*/  LOP3.LUT R4, R11, R4, RZ, 0x3c, !PT ;  /* 0x000000040b047212 */ /* 0x000fe200078e3cff */
[----:B-1----:R-:W-:Y:S06]  /*8230*/  @!P0 BRA `(.L_x_180) ;  /* 0x0000000400608947 */ /* 0x002fec0003800000 */
.L_x_199:
[----:B------:R-:W-:Y:S01]  /*8240*/  IMAD R3, R3, 0x8, R0 ;  /* 0x0000000803037824 */ /* 0x000fe200078e0200 */
[----:B------:R-:W-:-:S07]  /*8250*/  SHF.L.U32 R0, R4, 0x1f, RZ ;  /* 0x0000001f04007819 */ /* 0x000fce00000006ff */
.L_x_181:
[----:B-1----:R1:W2:Y:S02]  /*8260*/  SYNCS.PHASECHK.TRANS64.TRYWAIT P0, [R3+URZ], R0 ;  /* 0x00000000030075a7 */ /* 0x0022a4000800017f */
[----:B--2---:R-:W-:Y:S05]  /*8270*/  @!P0 NANOSLEEP.SYNCS 0x989680 ;  /* 0x009896800000895d */ /* 0x004fea0003900000 */
[----:B------:R-:W2:Y:S02]  /*8280*/  @!P0 SYNCS.PHASECHK.TRANS64 P0, [R3+URZ], R0 ;  /* 0x00000000030085a7 */ /* 0x000ea4000800007f */
[----:B--2---:R-:W-:Y:S05]  /*8290*/  @!P0 BRA `(.L_x_181) ;  /* 0xfffffffc00f08947 */ /* 0x004fea000383ffff */
.L_x_170:
[----:B------:R-:W-:Y:S05]  /*82a0*/  BSYNC B0 ;  /* 0x0000000000007941 */ /* 0x000fea0003800000 */
.L_x_169:
[----:B------:R-:W-:Y:S05]  /*82b0*/  EXIT ;  /* 0x000000000000794d */ /* 0x000fea0003800000 */
.L_x_16:
[----:B0-----:R-:W-:-:S04]  /*82c0*/  IMAD.U32 R19, RZ, RZ, UR12 ;  /* 0x0000000cff137e24 */ /* 0x001fc8000f8e00ff */
[----:B------:R0:W1:Y:S03]  /*82d0*/  SYNCS.PHASECHK.TRANS64.TRYWAIT P0, [R19+URZ+-0x8], R18 ;  /* 0xfffff812130075a7 */ /* 0x000066000800017f */
[----:B-1----:R-:W-:Y:S05]  /*82e0*/  @!P0 NANOSLEEP.SYNCS 0x989680 ;  /* 0x009896800000895d */ /* 0x002fea0003900000 */
[----:B------:R-:W1:Y:S02]  /*82f0*/  @!P0 SYNCS.PHASECHK.TRANS64 P0, [R19+URZ+-0x8], R18 ;  /* 0xfffff812130085a7 */ /* 0x000e64000800007f */
[----:B-1----:R-:W-:Y:S05]  /*8300*/  @!P0 BRA `(.L_x_16) ;  /* 0xfffffffc00ec8947 */ /* 0x002fea000383ffff */
[----:B------:R-:W-:Y:S05]  /*8310*/  BRA `(.L_x_182) ;  /* 0xffffff9000d47947 */ /* 0x000fea000383ffff */
.L_x_21:
[----:B-1----:R-:W-:-:S04]  /*8320*/  IMAD.U32 R20, RZ, RZ, UR8 ;  /* 0x00000008ff147e24 */ /* 0x002fc8000f8e00ff */
[----:B------:R1:W2:Y:S03]  /*8330*/  SYNCS.PHASECHK.TRANS64.TRYWAIT P0, [R20+URZ], R19 ;  /* 0x00000013140075a7 */ /* 0x0002a6000800017f */
[----:B--2---:R-:W-:Y:S05]  /*8340*/  @!P0 NANOSLEEP.SYNCS 0x989680 ;  /* 0x009896800000895d */ /* 0x004fea0003900000 */
[----:B------:R-:W2:Y:S02]  /*8350*/  @!P0 SYNCS.PHASECHK.TRANS64 P0, [R20+URZ], R19 ;  /* 0x00000013140085a7 */ /* 0x000ea4000800007f */
[----:B--2---:R-:W-:Y:S05]  /*8360*/  @!P0 BRA `(.L_x_21) ;  /* 0xfffffffc00ec8947 */ /* 0x004fea000383ffff */
[----:B------:R-:W-:Y:S05]  /*8370*/  BRA `(.L_x_20) ;  /* 0xffffff9400807947 */ /* 0x000fea000383ffff */
.L_x_25:
[----:B0-----:R-:W-:-:S04]  /*8380*/  IMAD.U32 R19, RZ, RZ, UR12 ;  /* 0x0000000cff137e24 */ /* 0x001fc8000f8e00ff */
[----:B------:R0:W1:Y:S03]  /*8390*/  SYNCS.PHASECHK.TRANS64.TRYWAIT P0, [R19+URZ+0x8], R18 ;  /* 0x00000812130075a7 */ /* 0x000066000800017f */
[----:B-1----:R-:W-:Y:S05]  /*83a0*/  @!P0 NANOSLEEP.SYNCS 0x989680 ;  /* 0x009896800000895d */ /* 0x002fea0003900000 */
[----:B------:R-:W1:Y:S02]  /*83b0*/  @!P0 SYNCS.PHASECHK.TRANS64 P0, [R19+URZ+0x8], R18 ;  /* 0x00000812130085a7 */ /* 0x000e64000800007f */
[----:B-1----:R-:W-:Y:S05]  /*83c0*/  @!P0 BRA `(.L_x_25) ;  /* 0xfffffffc00ec8947 */ /* 0x002fea000383ffff */
[----:B------:R-:W-:Y:S05]  /*83d0*/  BRA `(.L_x_183) ;  /* 0xffffff9800487947 */ /* 0x000fea000383ffff */
.L_x_156:
[----:B------:R-:W-:Y:S01]  /*83e0*/  BSSY B1, `(.L_x_184) ;  /* 0x0000006000017945 */ /* 0x000fe20003800000 */
[----:B------:R-:W-:-:S07]  /*83f0*/  IMAD.MOV.U32 R10, RZ, RZ, -0x1 ;  /* 0xffffffffff0a7424 */ /* 0x000fce00078e00ff */
[----:B------:R-:W-:Y:S05]  /*8400*/  WARPSYNC.COLLECTIVE R10, `(.L_x_185) ;  /* 0x000000000a0c7348 */ /* 0x000fea0003c00000 */
[----:B------:R-:W-:Y:S02]  /*8410*/  ELECT P1, UR62, PT ;  /* 0x00000000003e782f */ /* 0x000fe40003820000 */
[----:B------:R-:W-:Y:S01]  /*8420*/  MOV R10, UR62 ;  /* 0x0000003e000a7c02 */ /* 0x000fe20008000f00 */
[----:B------:R-:W-:Y:S10]  /*8430*/  ENDCOLLECTIVE ;  /* 0x000000000000791b */ /* 0x000ff40003800000 */
.L_x_185:
[----:B------:R-:W-:Y:S05]  /*8440*/  BSYNC B1 ;  /* 0x0000000000017941 */ /* 0x000fea0003800000 */
.L_x_184:
[----:B------:R-:W-:Y:S05]  /*8450*/  BRA `(.L_x_186) ;  /* 0xffffffec00147947 */ /* 0x000fea000383ffff */
.L_x_159:
[----:B-1----:R1:W2:Y:S02]  /*8460*/  SYNCS.PHASECHK.TRANS64.TRYWAIT P1, [R18+URZ+0x50], R11 ;  /* 0x0000500b120075a7 */ /* 0x0022a4000802017f */
[----:B--2---:R-:W-:Y:S05]  /*8470*/  @!P1 NANOSLEEP.SYNCS 0x989680 ;  /* 0x009896800000995d */ /* 0x004fea0003900000 */
[----:B------:R-:W2:Y:S02]  /*8480*/  @!P1 SYNCS.PHASECHK.TRANS64 P1, [R18+URZ+0x50], R11 ;  /* 0x0000500b120095a7 */ /* 0x000ea4000802007f */
[----:B--2---:R-:W-:Y:S05]  /*8490*/  @!P1 BRA `(.L_x_159) ;  /* 0xfffffffc00f09947 */ /* 0x004fea000383ffff */
[----:B------:R-:W-:Y:S05]  /*84a0*/  BRA `(.L_x_187) ;  /* 0xffffffec004c7947 */ /* 0x000fea000383ffff */
.L_x_168:
[----:B------:R-:W-:Y:S01]  /*84b0*/  BSSY B0, `(.L_x_188) ;  /* 0x0000006000007945 */ /* 0x000fe20003800000 */
[----:B------:R-:W-:-:S07]  /*84c0*/  IMAD.MOV.U32 R10, RZ, RZ, -0x1 ;  /* 0xffffffffff0a7424 */ /* 0x000fce00078e00ff */
[----:B------:R-:W-:Y:S05]  /*84d0*/  WARPSYNC.COLLECTIVE R10, `(.L_x_189) ;  /* 0x000000000a0c7348 */ /* 0x000fea0003c00000 */
[----:B------:R-:W-:Y:S02]  /*84e0*/  ELECT P1, UR62, PT ;  /* 0x00000000003e782f */ /* 0x000fe40003820000 */
[----:B------:R-:W-:Y:S01]  /*84f0*/  MOV R10, UR62 ;  /* 0x0000003e000a7c02 */ /* 0x000fe20008000f00 */
[----:B------:R-:W-:Y:S10]  /*8500*/  ENDCOLLECTIVE ;  /* 0x000000000000791b */ /* 0x000ff40003800000 */
.L_x_189:
[----:B------:R-:W-:Y:S05]  /*8510*/  BSYNC B0 ;  /* 0x0000000000007941 */ /* 0x000fea0003800000 */
.L_x_188:
[----:B------:R-:W-:Y:S01]  /*8520*/  PLOP3.LUT P0, PT, P1, PT, PT, 0x80, 0x0 ;  /* 0x000000000000781c */ /* 0x000fe20000f0f070 */
[----:B------:R-:W-:-:S12]  /*8530*/  BRA `(.L_x_190) ;  /* 0xfffffff400d47947 */ /* 0x000fd8000383ffff */
.L_x_172:
[----:B0-----:R0:W1:Y:S02]  /*8540*/  SYNCS.PHASECHK.TRANS64.TRYWAIT P0, [R5+URZ], R2 ;  /* 0x00000002050075a7 */ /* 0x001064000800017f */
[----:B-1----:R-:W-:Y:S05]  /*8550*/  @!P0 NANOSLEEP.SYNCS 0x989680 ;  /* 0x009896800000895d */ /* 0x002fea0003900000 */
[----:B------:R-:W1:Y:S02]  /*8560*/  @!P0 SYNCS.PHASECHK.TRANS64 P0, [R5+URZ], R2 ;  /* 0x00000002050085a7 */ /* 0x000e64000800007f */
[----:B-1----:R-:W-:Y:S05]  /*8570*/  @!P0 BRA `(.L_x_172) ;  /* 0xfffffffc00f08947 */ /* 0x002fea000383ffff */
[----:B------:R-:W-:Y:S05]  /*8580*/  BRA `(.L_x_191) ;  /* 0xfffffff800147947 */ /* 0x000fea000383ffff */
.L_x_173:
[----:B0-----:R0:W1:Y:S02]  /*8590*/  SYNCS.PHASECHK.TRANS64.TRYWAIT P0, [R7+URZ], R4 ;  /* 0x00000004070075a7 */ /* 0x001064000800017f */
[----:B-1----:R-:W-:Y:S05]  /*85a0*/  @!P0 NANOSLEEP.SYNCS 0x989680 ;  /* 0x009896800000895d */ /* 0x002fea0003900000 */
[----:B------:R-:W1:Y:S02]  /*85b0*/  @!P0 SYNCS.PHASECHK.TRANS64 P0, [R7+URZ], R4 ;  /* 0x00000004070085a7 */ /* 0x000e64000800007f */
[----:B-1----:R-:W-:Y:S05]  /*85c0*/  @!P0 BRA `(.L_x_173) ;  /* 0xfffffffc00f08947 */ /* 0x002fea000383ffff */
[----:B------:R-:W-:Y:S05]  /*85d0*/  BRA `(.L_x_192) ;  /* 0xfffffff800247947 */ /* 0x000fea000383ffff */
.L_x_174:
[----:B0-----:R0:W1:Y:S02]  /*85e0*/  SYNCS.PHASECHK.TRANS64.TRYWAIT P0, [R6+URZ], R5 ;  /* 0x00000005060075a7 */ /* 0x001064000800017f */
[----:B-1----:R-:W-:Y:S05]  /*85f0*/  @!P0 NANOSLEEP.SYNCS 0x989680 ;  /* 0x009896800000895d */ /* 0x002fea0003900000 */
[----:B------:R-:W1:Y:S02]  /*8600*/  @!P0 SYNCS.PHASECHK.TRANS64 P0, [R6+URZ], R5 ;  /* 0x00000005060085a7 */ /* 0x000e64000800007f */
[----:B-1----:R-:W-:Y:S05]  /*8610*/  @!P0 BRA `(.L_x_174) ;  /* 0xfffffffc00f08947 */ /* 0x002fea000383ffff */
[----:B------:R-:W-:Y:S05]  /*8620*/  BRA `(.L_x_193) ;  /* 0xfffffff800347947 */ /* 0x000fea000383ffff */
.L_x_175:
[----:B0-----:R0:W1:Y:S02]  /*8630*/  SYNCS.PHASECHK.TRANS64.TRYWAIT P0, [R9+URZ], R4 ;  /* 0x00000004090075a7 */ /* 0x001064000800017f */
[----:B-1----:R-:W-:Y:S05]  /*8640*/  @!P0 NANOSLEEP.SYNCS 0x989680 ;  /* 0x009896800000895d */ /* 0x002fea0003900000 */
[----:B------:R-:W1:Y:S02]  /*8650*/  @!P0 SYNCS.PHASECHK.TRANS64 P0, [R9+URZ], R4 ;  /* 0x00000004090085a7 */ /* 0x000e64000800007f */
[----:B-1----:R-:W-:Y:S05]  /*8660*/  @!P0 BRA `(.L_x_175) ;  /* 0xfffffffc00f08947 */ /* 0x002fea000383ffff */
[----:B------:R-:W-:Y:S05]  /*8670*/  BRA `(.L_x_194) ;  /* 0xfffffff800447947 */ /* 0x000fea000383ffff */
.L_x_176:
[----:B0-----:R0:W1:Y:S02]  /*8680*/  SYNCS.PHASECHK.TRANS64.TRYWAIT P0, [R6+URZ], R5 ;  /* 0x00000005060075a7 */ /* 0x001064000800017f */
[----:B-1----:R-:W-:Y:S05]  /*8690*/  @!P0 NANOSLEEP.SYNCS 0x989680 ;  /* 0x009896800000895d */ /* 0x002fea0003900000 */
[----:B------:R-:W1:Y:S02]  /*86a0*/  @!P0 SYNCS.PHASECHK.TRANS64 P0, [R6+URZ], R5 ;  /* 0x00000005060085a7 */ /* 0x000e64000800007f */
[----:B-1----:R-:W-:Y:S05]  /*86b0*/  @!P0 BRA `(.L_x_176) ;  /* 0xfffffffc00f08947 */ /* 0x002fea000383ffff */
[----:B------:R-:W-:Y:S05]  /*86c0*/  BRA `(.L_x_195) ;  /* 0xfffffff800547947 */ /* 0x000fea000383ffff */
.L_x_177:
[----:B0-----:R0:W1:Y:S02]  /*86d0*/  SYNCS.PHASECHK.TRANS64.TRYWAIT P0, [R9+URZ], R4 ;  /* 0x00000004090075a7 */ /* 0x001064000800017f */
[----:B-1----:R-:W-:Y:S05]  /*86e0*/  @!P0 NANOSLEEP.SYNCS 0x989680 ;  /* 0x009896800000895d */ /* 0x002fea0003900000 */
[----:B------:R-:W1:Y:S02]  /*86f0*/  @!P0 SYNCS.PHASECHK.TRANS64 P0, [R9+URZ], R4 ;  /* 0x00000004090085a7 */ /* 0x000e64000800007f */
[----:B-1----:R-:W-:Y:S05]  /*8700*/  @!P0 BRA `(.L_x_177) ;  /* 0xfffffffc00f08947 */ /* 0x002fea000383ffff */
[----:B------:R-:W-:Y:S05]  /*8710*/  BRA `(.L_x_196) ;  /* 0xfffffff800647947 */ /* 0x000fea000383ffff */
.L_x_178:
[----:B0-----:R0:W1:Y:S02]  /*8720*/  SYNCS.PHASECHK.TRANS64.TRYWAIT P0, [R6+URZ], R5 ;  /* 0x00000005060075a7 */ /* 0x001064000800017f */
[----:B-1----:R-:W-:Y:S05]  /*8730*/  @!P0 NANOSLEEP.SYNCS 0x989680 ;  /* 0x009896800000895d */ /* 0x002fea0003900000 */
[----:B------:R-:W1:Y:S02]  /*8740*/  @!P0 SYNCS.PHASECHK.TRANS64 P0, [R6+URZ], R5 ;  /* 0x00000005060085a7 */ /* 0x000e64000800007f */
[----:B-1----:R-:W-:Y:S05]  /*8750*/  @!P0 BRA `(.L_x_178) ;  /* 0xfffffffc00f08947 */ /* 0x002fea000383ffff */
[----:B------:R-:W-:Y:S05]  /*8760*/  BRA `(.L_x_197) ;  /* 0xfffffff800747947 */ /* 0x000fea000383ffff */
.L_x_179:
[----:B0-----:R0:W1:Y:S02]  /*8770*/  SYNCS.PHASECHK.TRANS64.TRYWAIT P0, [R9+URZ], R4 ;  /* 0x00000004090075a7 */ /* 0x001064000800017f */
[----:B-1----:R-:W-:Y:S05]  /*8780*/  @!P0 NANOSLEEP.SYNCS 0x989680 ;  /* 0x009896800000895d */ /* 0x002fea0003900000 */
[----:B------:R-:W1:Y:S02]  /*8790*/  @!P0 SYNCS.PHASECHK.TRANS64 P0, [R9+URZ], R4 ;  /* 0x00000004090085a7 */ /* 0x000e64000800007f */
[----:B-1----:R-:W-:Y:S05]  /*87a0*/  @!P0 BRA `(.L_x_179) ;  /* 0xfffffffc00f08947 */ /* 0x002fea000383ffff */
[----:B------:R-:W-:Y:S05]  /*87b0*/  BRA `(.L_x_198) ;  /* 0xfffffff800847947 */ /* 0x000fea000383ffff */
.L_x_180:
[----:B0-----:R0:W1:Y:S02]  /*87c0*/  SYNCS.PHASECHK.TRANS64.TRYWAIT P0, [R6+URZ], R5 ;  /* 0x00000005060075a7 */ /* 0x001064000800017f */
[----:B-1----:R-:W-:Y:S05]  /*87d0*/  @!P0 NANOSLEEP.SYNCS 0x989680 ;  /* 0x009896800000895d */ /* 0x002fea0003900000 */
[----:B------:R-:W1:Y:S02]  /*87e0*/  @!P0 SYNCS.PHASECHK.TRANS64 P0, [R6+URZ], R5 ;  /* 0x00000005060085a7 */ /* 0x000e64000800007f */
[----:B-1----:R-:W-:Y:S05]  /*87f0*/  @!P0 BRA `(.L_x_180) ;  /* 0xfffffffc00f08947 */ /* 0x002fea000383ffff */
[----:B------:R-:W-:Y:S05]  /*8800*/  BRA `(.L_x_199) ;  /* 0xfffffff8008c7947 */ /* 0x000fea000383ffff */
.L_x_200:
[----:B------:R-:W-:-:S00]  /*8810*/  BRA `(.L_x_200) ;  /* 0xfffffffc00fc7947 */ /* 0x000fc0000383ffff */
[----:B------:R-:W-:-:S00]  /*8820*/  NOP ;  /* 0x0000000000007918 */ /* 0x000fc00000000000 */
        /* <DEDUP_REMOVED lines=13> */
.L_x_201:


//--------------------- .nv.shared._ZN7cutlass13device_kernelINS_4gemm6kernel13GemmUniversalIN4cute5tupleIJiiiiEEENS1_10collective13CollectiveMmaINS1_40MainloopSm90TmaGmmaWarpSpecializedSparseILi10ENS5_IJNS4_1CILi1EEESB_SB_EEENS1_32KernelTmaWarpSpecializedPingpongEEENS5_IJNSA_ILi64EEENSA_ILi128EEESG_EEEaNS5_IJNS4_6LayoutINS5_IJiNS5_IJNSA_ILi2EEEiEEEiEEENS5_IJlNS5_IJSB_SJ_EEElEEEEENSI_INS5_IJNS5_IJSF_iEEENS5_IJSG_iEEEiEEENS5_IJNS5_IJSG_NSA_ILi8192EEEEEENS5_IJSB_lEEElEEEEEEEEaNS5_IJlSB_lEEENS4_8TiledMMAINS4_8MMA_AtomIJNS4_4SM904GMMA6SPARSE28GMMA_64x128x64_S32S8S8_SS_TNILNS12_9SparseSelE0EEEEEENSI_ISC_NS5_IJNSA_ILi0EEES18_S18_EEEEENS5_IJNS4_10UnderscoreES1B_S1B_EEEEENS4_13SM90_TMA_LOADENS4_14ComposedLayoutINS4_7SwizzleILi2ELi4ELi3EEENS4_25smem_sparse_ptr_flag_bitsILi2ELi8EEENSI_INS5_IJNS5_IJSB_NSA_ILi8EEEEEENS5_IJSJ_SF_EEEEEENS5_IJNS5_IJS18_SG_EEESM_EEEEEEEvNS4_8identityES1E_NS1F_INS1G_ILi3ELi4ELi3EEENS4_18smem_ptr_flag_bitsILi8EEENSI_INS5_IJS1K_SG_EEENS5_IJSG_SB_EEEEEEEvS1S_EENS_8epilogue10collective6detail29Sm90TmaWarpSpecializedAdapterINS22_15DefaultEpilogueIiNS5_IJSB_llEEES26_NS21_6thread17LinearCombinationIiLi1EiiLNS27_9ScaleType4KindE0ELNS_15FloatRoundStyleE2EiEENS1_15EpilogueDefaultEEEEEvvEEEEvNT_6ParamsE --------------------------
	.section	.nv.shared._ZN7cutlass13device_kernelINS_4gemm6kernel13GemmUniversalIN4cute5tupleIJiiiiEEENS1_10collective13CollectiveMmaINS1_40MainloopSm90TmaGmmaWarpSpecializedSparseILi10ENS5_IJNS4_1CILi1EEESB_SB_EEENS1_32KernelTmaWarpSpecializedPingpongEEENS5_IJNSA_ILi64EEENSA_ILi128EEESG_EEEaNS5_IJNS4_6LayoutINS5_IJiNS5_IJNSA_ILi2EEEiEEEiEEENS5_IJlNS5_IJSB_SJ_EEElEEEEENSI_INS5_IJNS5_IJSF_iEEENS5_IJSG_iEEEiEEENS5_IJNS5_IJSG_NSA_ILi8192EEEEEENS5_IJSB_lEEElEEEEEEEEaNS5_IJlSB_lEEENS4_8TiledMMAINS4_8MMA_AtomIJNS4_4SM904GMMA6SPARSE28GMMA_64x128x64_S32S8S8_SS_TNILNS12_9SparseSelE0EEEEEENSI_ISC_NS5_IJNSA_ILi0EEES18_S18_EEEEENS5_IJNS4_10UnderscoreES1B_S1B_EEEEENS4_13SM90_TMA_LOADENS4_14ComposedLayoutINS4_7SwizzleILi2ELi4ELi3EEENS4_25smem_sparse_ptr_flag_bitsILi2ELi8EEENSI_INS5_IJNS5_IJSB_NSA_ILi8EEEEEENS5_IJSJ_SF_EEEEEENS5_IJNS5_IJS18_SG_EEESM_EEEEEEEvNS4_8identityES1E_NS1F_INS1G_ILi3ELi4ELi3EEENS4_18smem_ptr_flag_bitsILi8EEENSI_INS5_IJS1K_SG_EEENS5_IJSG_SB_EEEEEEEvS1S_EENS_8epilogue10collective6detail29Sm90TmaWarpSpecializedAdapterINS22_15DefaultEpilogueIiNS5_IJSB_llEEES26_NS21_6thread17LinearCombinationIiLi1EiiLNS27_9ScaleType4KindE0ELNS_15FloatRoundStyleE2EiEENS1_15EpilogueDefaultEEEEEvvEEEEvNT_6ParamsE,"aw",@nobits
	.sectionflags	@""
	.align	16
	.zero		1024


//--------------------- .nv.shared.reserved.0     --------------------------
	.section	.nv.shared.reserved.0,"aw",@nobits
	.weak		__nv_reservedSMEM_offset_0_alias
	.size		__nv_reservedSMEM_offset_0_alias, 0, 0
	.other		__nv_reservedSMEM_offset_0_alias,@"STO_CUDA_RESERVED_SHARED STV_DEFAULT"
__nv_reservedSMEM_offset_0_alias:
	.zero		0


//--------------------- .nv.global                --------------------------
	.section	.nv.global,"aw",@nobits
.nv.global:
	.type		_ZN39_INTERNAL_beb1f017_4_k_cu_4417493b_31404cute1_E,@object
	.size		_ZN39_INTERNAL_beb1f017_4_k_cu_4417493b_31404cute1_E,(_ZN39_INTERNAL_beb1f017_4_k_cu_4417493b_31404cuda3std3__45__cpo6cbeginE - _ZN39_INTERNAL_beb1f017_4_k_cu_4417493b_31404cute1_E)
_ZN39_INTERNAL_beb1f017_4_k_cu_4417493b_31404cute1_E:
	.zero		1
	.type		_ZN39_INTERNAL_beb1f017_4_k_cu_4417493b_31404cuda3std3__45__cpo6cbeginE,@object
	.size		_ZN39_INTERNAL_beb1f017_4_k_cu_4417493b_31404cuda3std3__45__cpo6cbeginE,(_ZN39_INTERNAL_beb1f017_4_k_cu_4417493b_31404cuda3std3__48in_placeE - _ZN39_INTERNAL_beb1f017_4_k_cu_4417493b_31404cuda3std3__45__cpo6cbeginE)
_ZN39_INTERNAL_beb1f017_4_k_cu_4417493b_31404cuda3std3__45__cpo6cbeginE:
	.zero		1
	.type		_ZN39_INTERNAL_beb1f017_4_k_cu_4417493b_31404cuda3std3__48in_placeE,@object
	.size		_ZN39_INTERNAL_beb1f017_4_k_cu_4417493b_31404cuda3std3__48in_placeE,(_ZN39_INTERNAL_beb1f017_4_k_cu_4417493b_31404cuda3std6ranges3__45__cpo9iter_moveE - _ZN39_INTERNAL_beb1f017_4_k_cu_4417493b_31404cuda3std3__48in_placeE)
_ZN39_INTERNAL_beb1f017_4_k_cu_4417493b_31404cuda3std3__48in_placeE:
	.zero		1
	.type		_ZN39_INTERNAL_beb1f017_4_k_cu_4417493b_31404cuda3std6ranges3__45__cpo9iter_moveE,@object
	.size		_ZN39_INTERNAL_beb1f017_4_k_cu_4417493b_31404cuda3std6ranges3__45__cpo9iter_moveE,(_ZN39_INTERNAL_beb1f017_4_k_cu_4417493b_31404cuda3std3__45__cpo5beginE - _ZN39_INTERNAL_beb1f017_4_k_cu_4417493b_31404cuda3std6ranges3__45__cpo9iter_moveE)
_ZN39_INTERNAL_beb1f017_4_k_cu_4417493b_31404cuda3std6ranges3__45__cpo9iter_moveE:
	.zero		1
	.type		_ZN39_INTERNAL_beb1f017_4_k_cu_4417493b_31404cuda3std3__45__cpo5beginE,@object
	.size		_ZN39_INTERNAL_beb1f017_4_k_cu_4417493b_31404cuda3std3__45__cpo5beginE,(_ZN39_INTERNAL_beb1f017_4_k_cu_4417493b_31404cuda3std3__441_GLOBAL__N__beb1f017_4_k_cu_4417493b_31406ignoreE - _ZN39_INTERNAL_beb1f017_4_k_cu_4417493b_31404cuda3std3__45__cpo5beginE)
_ZN39_INTERNAL_beb1f017_4_k_cu_4417493b_31404cuda3std3__45__cpo5beginE:
	.zero		1
	.type		_ZN39_INTERNAL_beb1f017_4_k_cu_4417493b_31404cuda3std3__441_GLOBAL__N__beb1f017_4_k_cu_4417493b_31406ignoreE,@object
	.size		_ZN39_INTERNAL_beb1f017_4_k_cu_4417493b_31404cuda3std3__441_GLOBAL__N__beb1f017_4_k_cu_4417493b_31406ignoreE,(_ZN39_INTERNAL_beb1f017_4_k_cu_4417493b_31404cute7productE - _ZN39_INTERNAL_beb1f017_4_k_cu_4417493b_31404cuda3std3__441_GLOBAL__N__beb1f017_4_k_cu_4417493b_31406ignoreE)
_ZN39_INTERNAL_beb1f017_4_k_cu_4417493b_31404cuda3std3__441_GLOBAL__N__beb1f017_4_k_cu_4417493b_31406ignoreE:
	.zero		1
	.type		_ZN39_INTERNAL_beb1f017_4_k_cu_4417493b_31404cute7productE,@object
	.size		_ZN39_INTERNAL_beb1f017_4_k_cu_4417493b_31404cute7productE,(_ZN39_INTERNAL_beb1f017_4_k_cu_4417493b_31404cuda3std3__45__cpo3endE - _ZN39_INTERNAL_beb1f017_4_k_cu_4417493b_31404cute7productE)
_ZN39_INTERNAL_beb1f017_4_k_cu_4417493b_31404cute7productE:
	.zero		1
	.type		_ZN39_INTERNAL_beb1f017_4_k_cu_4417493b_31404cuda3std3__45__cpo3endE,@object
	.size		_ZN39_INTERNAL_beb1f017_4_k_cu_4417493b_31404cuda3std3__45__cpo3endE,(_ZN39_INTERNAL_beb1f017_4_k_cu_4417493b_31404cuda3std3__419piecewise_constructE - _ZN39_INTERNAL_beb1f017_4_k_cu_4417493b_31404cuda3std3__45__cpo3endE)
_ZN39_INTERNAL_beb1f017_4_k_cu_4417493b_31404cuda3std3__45__cpo3endE:
	.zero		1
	.type		_ZN39_INTERNAL_beb1f017_4_k_cu_4417493b_31404cuda3std3__419piecewise_constructE,@object
	.size		_ZN39_INTERNAL_beb1f017_4_k_cu_4417493b_31404cuda3std3__419piecewise_constructE,(_ZN39_INTERNAL_beb1f017_4_k_cu_4417493b_31404cuda3std3__45__cpo4cendE - _ZN39_INTERNAL_beb1f017_4_k_cu_4417493b_31404cuda3std3__419piecewise_constructE)
_ZN39_INTERNAL_beb1f017_4_k_cu_4417493b_31404cuda3std3__419piecewise_constructE:
	.zero		1
	.type		_ZN39_INTERNAL_beb1f017_4_k_cu_4417493b_31404cuda3std3__45__cpo4cendE,@object
	.size		_ZN39_INTERNAL_beb1f017_4_k_cu_4417493b_31404cuda3std3__45__cpo4cendE,(_ZN39_INTERNAL_beb1f017_4_k_cu_4417493b_31404cuda3std6ranges3__45__cpo4swapE - _ZN39_INTERNAL_beb1f017_4_k_cu_4417493b_31404cuda3std3__45__cpo4cendE)
_ZN39_INTERNAL_beb1f017_4_k_cu_4417493b_31404cuda3std3__45__cpo4cendE:
	.zero		1
	.type		_ZN39_INTERNAL_beb1f017_4_k_cu_4417493b_31404cuda3std6ranges3__45__cpo4swapE,@object
	.size		_ZN39_INTERNAL_beb1f017_4_k_cu_4417493b_31404cuda3std6ranges3__45__cpo4swapE,(.L_7 - _ZN39_INTERNAL_beb1f017_4_k_cu_4417493b_31404cuda3std6ranges3__45__cpo4swapE)
_ZN39_INTERNAL_beb1f017_4_k_cu_4417493b_31404cuda3std6ranges3__45__cpo4swapE:
	.zero		1
.L_7:


//--------------------- .nv.constant0._ZN7cutlass13device_kernelINS_4gemm6kernel13GemmUniversalIN4cute5tupleIJiiiiEEENS1_10collective13CollectiveMmaINS1_40MainloopSm90TmaGmmaWarpSpecializedSparseILi10ENS5_IJNS4_1CILi1EEESB_SB_EEENS1_32KernelTmaWarpSpecializedPingpongEEENS5_IJNSA_ILi64EEENSA_ILi128EEESG_EEEaNS5_IJNS4_6LayoutINS5_IJiNS5_IJNSA_ILi2EEEiEEEiEEENS5_IJlNS5_IJSB_SJ_EEElEEEEENSI_INS5_IJNS5_IJSF_iEEENS5_IJSG_iEEEiEEENS5_IJNS5_IJSG_NSA_ILi8192EEEEEENS5_IJSB_lEEElEEEEEEEEaNS5_IJlSB_lEEENS4_8TiledMMAINS4_8MMA_AtomIJNS4_4SM904GMMA6SPARSE28GMMA_64x128x64_S32S8S8_SS_TNILNS12_9SparseSelE0EEEEEENSI_ISC_NS5_IJNSA_ILi0EEES18_S18_EEEEENS5_IJNS4_10UnderscoreES1B_S1B_EEEEENS4_13SM90_TMA_LOADENS4_14ComposedLayoutINS4_7SwizzleILi2ELi4ELi3EEENS4_25smem_sparse_ptr_flag_bitsILi2ELi8EEENSI_INS5_IJNS5_IJSB_NSA_ILi8EEEEEENS5_IJSJ_SF_EEEEEENS5_IJNS5_IJS18_SG_EEESM_EEEEEEEvNS4_8identityES1E_NS1F_INS1G_ILi3ELi4ELi3EEENS4_18smem_ptr_flag_bitsILi8EEENSI_INS5_IJS1K_SG_EEENS5_IJSG_SB_EEEEEEEvS1S_EENS_8epilogue10collective6detail29Sm90TmaWarpSpecializedAdapterINS22_15DefaultEpilogueIiNS5_IJSB_llEEES26_NS21_6thread17LinearCombinationIiLi1EiiLNS27_9ScaleType4KindE0ELNS_15FloatRoundStyleE2EiEENS1_15EpilogueDefaultEEEEEvvEEEEvNT_6ParamsE --------------------------
	.section	.nv.constant0._ZN7cutlass13device_kernelINS_4gemm6kernel13GemmUniversalIN4cute5tupleIJiiiiEEENS1_10collective13CollectiveMmaINS1_40MainloopSm90TmaGmmaWarpSpecializedSparseILi10ENS5_IJNS4_1CILi1EEESB_SB_EEENS1_32KernelTmaWarpSpecializedPingpongEEENS5_IJNSA_ILi64EEENSA_ILi128EEESG_EEEaNS5_IJNS4_6LayoutINS5_IJiNS5_IJNSA_ILi2EEEiEEEiEEENS5_IJlNS5_IJSB_SJ_EEElEEEEENSI_INS5_IJNS5_IJSF_iEEENS5_IJSG_iEEEiEEENS5_IJNS5_IJSG_NSA_ILi8192EEEEEENS5_IJSB_lEEElEEEEEEEEaNS5_IJlSB_lEEENS4_8TiledMMAINS4_8MMA_AtomIJNS4_4SM904GMMA6SPARSE28GMMA_64x128x64_S32S8S8_SS_TNILNS12_9SparseSelE0EEEEEENSI_ISC_NS5_IJNSA_ILi0EEES18_S18_EEEEENS5_IJNS4_10UnderscoreES1B_S1B_EEEEENS4_13SM90_TMA_LOADENS4_14ComposedLayoutINS4_7SwizzleILi2ELi4ELi3EEENS4_25smem_sparse_ptr_flag_bitsILi2ELi8EEENSI_INS5_IJNS5_IJSB_NSA_ILi8EEEEEENS5_IJSJ_SF_EEEEEENS5_IJNS5_IJS18_SG_EEESM_EEEEEEEvNS4_8identityES1E_NS1F_INS1G_ILi3ELi4ELi3EEENS4_18smem_ptr_flag_bitsILi8EEENSI_INS5_IJS1K_SG_EEENS5_IJSG_SB_EEEEEEEvS1S_EENS_8epilogue10collective6detail29Sm90TmaWarpSpecializedAdapterINS22_15DefaultEpilogueIiNS5_IJSB_llEEES26_NS21_6thread17LinearCombinationIiLi1EiiLNS27_9ScaleType4KindE0ELNS_15FloatRoundStyleE2EiEENS1_15EpilogueDefaultEEEEEvvEEEEvNT_6ParamsE,"a",@progbits
	.sectionflags	@""
	.align	4
.nv.constant0._ZN7cutlass13device_kernelINS_4gemm6kernel13GemmUniversalIN4cute5tupleIJiiiiEEENS1_10collective13CollectiveMmaINS1_40MainloopSm90TmaGmmaWarpSpecializedSparseILi10ENS5_IJNS4_1CILi1EEESB_SB_EEENS1_32KernelTmaWarpSpecializedPingpongEEENS5_IJNSA_ILi64EEENSA_ILi128EEESG_EEEaNS5_IJNS4_6LayoutINS5_IJiNS5_IJNSA_ILi2EEEiEEEiEEENS5_IJlNS5_IJSB_SJ_EEElEEEEENSI_INS5_IJNS5_IJSF_iEEENS5_IJSG_iEEEiEEENS5_IJNS5_IJSG_NSA_ILi8192EEEEEENS5_IJSB_lEEElEEEEEEEEaNS5_IJlSB_lEEENS4_8TiledMMAINS4_8MMA_AtomIJNS4_4SM904GMMA6SPARSE28GMMA_64x128x64_S32S8S8_SS_TNILNS12_9SparseSelE0EEEEEENSI_ISC_NS5_IJNSA_ILi0EEES18_S18_EEEEENS5_IJNS4_10UnderscoreES1B_S1B_EEEEENS4_13SM90_TMA_LOADENS4_14ComposedLayoutINS4_7SwizzleILi2ELi4ELi3EEENS4_25smem_sparse_ptr_flag_bitsILi2ELi8EEENSI_INS5_IJNS5_IJSB_NSA_ILi8EEEEEENS5_IJSJ_SF_EEEEEENS5_IJNS5_IJS18_SG_EEESM_EEEEEEEvNS4_8identityES1E_NS1F_INS1G_ILi3ELi4ELi3EEENS4_18smem_ptr_flag_bitsILi8EEENSI_INS5_IJS1K_SG_EEENS5_IJSG_SB_EEEEEEEvS1S_EENS_8epilogue10collective6detail29Sm90TmaWarpSpecializedAdapterINS22_15DefaultEpilogueIiNS5_IJSB_llEEES26_NS21_6thread17LinearCombinationIiLi1EiiLNS27_9ScaleType4KindE0ELNS_15FloatRoundStyleE2EiEENS1_15EpilogueDefaultEEEEEvvEEEEvNT_6ParamsE:
	.zero		1920


//--------------------- SYMBOLS --------------------------

	.type		.nv.reservedSmem.offset0,@object
	.size		.nv.reservedSmem.offset0,0x4
